// auto-generated by cutlass_sweep.fmha — config: {"arch": "sm_90", "direction": "fwd", "dtype": "e4m3", "head_dim": 64, "mask": "causal", "schedule": "cooperative", "tile_kv": 64, "tile_q": 128}
#include "cutlass/cutlass.h"
#include "cute/tensor.hpp"
#include "cutlass/device_kernel.h"
#include "cutlass/kernel_hardware_info.h"
#include "88_hopper_fmha/collective/fmha_fusion.hpp"
#include "88_hopper_fmha/kernel/fmha_kernel_builder.hpp"

using namespace cute;
using Element = cutlass::float_e4m3_t;
using TileShape = Shape<_128, _64, _64>;
using StrideQ = cute::tuple<int, _1, cute::tuple<int, int>>;
using StrideK = cute::tuple<int, _1, cute::tuple<int, int>>;
using StrideV = cute::tuple<cute::_1, int, cute::tuple<int, int>>;

using Kernel = typename cutlass::fmha::kernel::FmhaBuilder<
    Element, float, float,
    TileShape, StrideQ, StrideK, StrideV,
    cutlass::fmha::collective::CausalFusion,
    cutlass::gemm::KernelTmaWarpSpecializedCooperative
  >::Kernel;

auto* _anchor = &cutlass::device_kernel<Kernel>;


// ===== COMPILED SASS (sm_90a) =====

	.target	sm_90a

	.elftype	@"ET_EXEC"


//--------------------- .note.nv.tkinfo           --------------------------
	.section	.note.nv.tkinfo,"",@"SHT_NOTE"
	.sectionflags	@"SHF_NOTE_NV_TKINFO"
	.tkinfo
        /*0018*/ 	.word	0x00000002
        /*0030*/ 	.string	""
        /*0030*/ 	.string	"ptxas"
        /*0030*/ 	.string	"Cuda compilation tools, release 13.0, V13.0.88"
        /*0030*/ 	.string	"Build cuda_13.0.r13.0/compiler.36424714_0"
        /*0030*/ 	.string	"-arch sm_90a -m 64 "



//--------------------- .note.nv.cuinfo           --------------------------
	.section	.note.nv.cuinfo,"",@"SHT_NOTE"
	.sectionflags	@"SHF_NOTE_NV_CUINFO"
        /*0018*/ 	.short	0x0002
        /*001a*/ 	.short	0x005a
        /*001c*/ 	.short	0x0082
	.zero		2


//--------------------- .nv.info                  --------------------------
	.section	.nv.info,"",@"SHT_CUDA_INFO"
	.align	4


	//----- nvinfo : EIATTR_REGCOUNT
	.align		4
        /*0000*/ 	.byte	0x04, 0x2f
        /*0002*/ 	.short	(.L_15 - .L_14)
	.align		4
.L_14:
        /*0004*/ 	.word	index@(_ZN7cutlass13device_kernelINS_4fmha6kernel28FmhaKernelTmaWarpSpecializedINS1_10collective30FmhaMainloopTmaWarpSpecializedINS_12float_e4m3_tEffN4cute5tupleIJNS7_1CILi128EEENS9_ILi64EEESB_EEENS8_IJiNS9_ILi1EEENS8_IJiiEEEEEESF_NS8_IJSD_iSE_EEENS4_12CausalFusionEJEEENS4_15FmhaFwdEpilogueIS6_fNS8_IJSB_SB_SB_EEEEENS2_23IndividualTileSchedulerEJEEEEEvNT_6ParamsE)
        /*0008*/ 	.word	0x000000a8


	//----- nvinfo : EIATTR_FRAME_SIZE
	.align		4
.L_15:
        /*000c*/ 	.byte	0x04, 0x11
        /*000e*/ 	.short	(.L_17 - .L_16)
	.align		4
.L_16:
        /*0010*/ 	.word	index@($__internal_0_$__cuda_sm20_rcp_rn_f32_slowpath)
        /*0014*/ 	.word	0x00000000


	//----- nvinfo : EIATTR_FRAME_SIZE
	.align		4
.L_17:
        /*0018*/ 	.byte	0x04, 0x11
        /*001a*/ 	.short	(.L_19 - .L_18)
	.align		4
.L_18:
        /*001c*/ 	.word	index@(_ZN7cutlass13device_kernelINS_4fmha6kernel28FmhaKernelTmaWarpSpecializedINS1_10collective30FmhaMainloopTmaWarpSpecializedINS_12float_e4m3_tEffN4cute5tupleIJNS7_1CILi128EEENS9_ILi64EEESB_EEENS8_IJiNS9_ILi1EEENS8_IJiiEEEEEESF_NS8_IJSD_iSE_EEENS4_12CausalFusionEJEEENS4_15FmhaFwdEpilogueIS6_fNS8_IJSB_SB_SB_EEEEENS2_23IndividualTileSchedulerEJEEEEEvNT_6ParamsE)
        /*0020*/ 	.word	0x00000000


	//----- nvinfo : EIATTR_MIN_STACK_SIZE
	.align		4
.L_19:
        /*0024*/ 	.byte	0x04, 0x12
        /*0026*/ 	.short	(.L_21 - .L_20)
	.align		4
.L_20:
        /*0028*/ 	.word	index@(_ZN7cutlass13device_kernelINS_4fmha6kernel28FmhaKernelTmaWarpSpecializedINS1_10collective30FmhaMainloopTmaWarpSpecializedINS_12float_e4m3_tEffN4cute5tupleIJNS7_1CILi128EEENS9_ILi64EEESB_EEENS8_IJiNS9_ILi1EEENS8_IJiiEEEEEESF_NS8_IJSD_iSE_EEENS4_12CausalFusionEJEEENS4_15FmhaFwdEpilogueIS6_fNS8_IJSB_SB_SB_EEEEENS2_23IndividualTileSchedulerEJEEEEEvNT_6ParamsE)
        /*002c*/ 	.word	0x00000000
.L_21:


//--------------------- .nv.compat                --------------------------
	.section	.nv.compat,"",@"SHT_CUDA_COMPAT_INFO"
	.align	4
        /*0000*/ 	.byte	0x02, 0x09, 0x01, 0x00, 0x02, 0x02, 0x04, 0x00, 0x02, 0x05, 0x05, 0x00, 0x03, 0x07, 0x01, 0x01
        /*0010*/ 	.byte	0x02, 0x03, 0x01, 0x00, 0x02, 0x06, 0x01, 0x00, 0x04, 0x0b, 0x08, 0x00, 0x00, 0x00, 0x00, 0x00
        /*0020*/ 	.byte	0x00, 0x00, 0x00, 0x00


//--------------------- .nv.info._ZN7cutlass13device_kernelINS_4fmha6kernel28FmhaKernelTmaWarpSpecializedINS1_10collective30FmhaMainloopTmaWarpSpecializedINS_12float_e4m3_tEffN4cute5tupleIJNS7_1CILi128EEENS9_ILi64EEESB_EEENS8_IJiNS9_ILi1EEENS8_IJiiEEEEEESF_NS8_IJSD_iSE_EEENS4_12CausalFusionEJEEENS4_15FmhaFwdEpilogueIS6_fNS8_IJSB_SB_SB_EEEEENS2_23IndividualTileSchedulerEJEEEEEvNT_6ParamsE --------------------------
	.section	.nv.info._ZN7cutlass13device_kernelINS_4fmha6kernel28FmhaKernelTmaWarpSpecializedINS1_10collective30FmhaMainloopTmaWarpSpecializedINS_12float_e4m3_tEffN4cute5tupleIJNS7_1CILi128EEENS9_ILi64EEESB_EEENS8_IJiNS9_ILi1EEENS8_IJiiEEEEEESF_NS8_IJSD_iSE_EEENS4_12CausalFusionEJEEENS4_15FmhaFwdEpilogueIS6_fNS8_IJSB_SB_SB_EEEEENS2_23IndividualTileSchedulerEJEEEEEvNT_6ParamsE,"",@"SHT_CUDA_INFO"
	.sectionflags	@""
	.align	4


	//----- nvinfo : EIATTR_CUDA_API_VERSION
	.align		4
        /*0000*/ 	.byte	0x04, 0x37
        /*0002*/ 	.short	(.L_23 - .L_22)
.L_22:
        /*0004*/ 	.word	0x00000082


	//----- nvinfo : EIATTR_KPARAM_INFO
	.align		4
.L_23:
        /*0008*/ 	.byte	0x04, 0x17
        /*000a*/ 	.short	(.L_25 - .L_24)
.L_24:
        /*000c*/ 	.word	0x00000000
        /*0010*/ 	.short	0x0000
        /*0012*/ 	.short	0x0070
        /*0014*/ 	.byte	0x00, 0xf0, 0x01, 0x20


	//----- nvinfo : EIATTR_SPARSE_MMA_MASK
	.align		4
.L_25:
        /*0018*/ 	.byte	0x03, 0x50
        /*001a*/ 	.short	0x0000


	//----- nvinfo : EIATTR_MAXREG_COUNT
	.align		4
        /*001c*/ 	.byte	0x03, 0x1b
        /*001e*/ 	.short	0x00a8


	//----- nvinfo : EIATTR_NUM_BARRIERS
	.align		4
        /*0020*/ 	.byte	0x02, 0x4c
        /*0022*/ 	.byte	0x02
	.zero		1


	//----- nvinfo : EIATTR_EXTERNS
	.align		4
        /*0024*/ 	.byte	0x04, 0x0f
        /*0026*/ 	.short	(.L_27 - .L_26)


	//   ....[0]....
	.align		4
.L_26:
        /*0028*/ 	.word	index@(__assertfail)


	//----- nvinfo : EIATTR_MERCURY_ISA_VERSION
	.align		4
.L_27:
        /*002c*/ 	.byte	0x03, 0x5f
        /*002e*/ 	.short	0x0101


	//----- nvinfo : EIATTR_INT_WARP_WIDE_INSTR_OFFSETS
	.align		4
        /*0030*/ 	.byte	0x04, 0x31
        /*0032*/ 	.short	(.L_29 - .L_28)


	//   ....[0]....
.L_28:
        /*0034*/ 	.word	0x000006f0


	//   ....[1]....
        /*0038*/ 	.word	0x00000700


	//   ....[2]....
        /*003c*/ 	.word	0x00000710


	//   ....[3]....
        /*0040*/ 	.word	0x00000720


	//   ....[4]....
        /*0044*/ 	.word	0x00000790


	//----- nvinfo : EIATTR_COOP_GROUP_MASK_REGIDS
	.align		4
.L_29:
        /*0048*/ 	.byte	0x04, 0x29
        /*004a*/ 	.short	(.L_31 - .L_30)


	//   ....[0]....
.L_30:
        /*004c*/ 	.word	0xffffffff


	//   ....[1]....
        /*0050*/ 	.word	0xffffffff


	//   ....[2]....
        /*0054*/ 	.word	0xffffffff


	//   ....[3]....
        /*0058*/ 	.word	0xffffffff


	//   ....[4]....
        /*005c*/ 	.word	0xffffffff


	//   ....[5]....
        /*0060*/ 	.word	0xffffffff


	//   ....[6]....
        /*0064*/ 	.word	0xffffffff


	//   ....[7]....
        /*0068*/ 	.word	0xffffffff


	//   ....[8]....
        /*006c*/ 	.word	0xffffffff


	//   ....[9]....
        /*0070*/ 	.word	0xffffffff


	//   ....[10]....
        /*0074*/ 	.word	0xffffffff


	//   ....[11]....
        /*0078*/ 	.word	0xffffffff


	//   ....[12]....
        /*007c*/ 	.word	0xffffffff


	//   ....[13]....
        /*0080*/ 	.word	0xffffffff


	//   ....[14]....
        /*0084*/ 	.word	0xffffffff


	//   ....[15]....
        /*0088*/ 	.word	0xffffffff


	//   ....[16]....
        /*008c*/ 	.word	0xffffffff


	//   ....[17]....
        /*0090*/ 	.word	0xffffffff


	//   ....[18]....
        /*0094*/ 	.word	0xffffffff


	//   ....[19]....
        /*0098*/ 	.word	0xffffffff


	//   ....[20]....
        /*009c*/ 	.word	0xffffffff


	//   ....[21]....
        /*00a0*/ 	.word	0xffffffff


	//   ....[22]....
        /*00a4*/ 	.word	0xffffffff


	//   ....[23]....
        /*00a8*/ 	.word	0xffffffff


	//   ....[24]....
        /*00ac*/ 	.word	0xffffffff


	//   ....[25]....
        /*00b0*/ 	.word	0xffffffff


	//   ....[26]....
        /*00b4*/ 	.word	0xffffffff


	//   ....[27]....
        /*00b8*/ 	.word	0xffffffff


	//   ....[28]....
        /*00bc*/ 	.word	0xffffffff


	//   ....[29]....
        /*00c0*/ 	.word	0xffffffff


	//   ....[30]....
        /*00c4*/ 	.word	0xffffffff


	//   ....[31]....
        /*00c8*/ 	.word	0xffffffff


	//   ....[32]....
        /*00cc*/ 	.word	0xffffffff


	//   ....[33]....
        /*00d0*/ 	.word	0xffffffff


	//   ....[34]....
        /*00d4*/ 	.word	0xffffffff


	//   ....[35]....
        /*00d8*/ 	.word	0xffffffff


	//   ....[36]....
        /*00dc*/ 	.word	0xffffffff


	//   ....[37]....
        /*00e0*/ 	.word	0xffffffff


	//   ....[38]....
        /*00e4*/ 	.word	0xffffffff


	//   ....[39]....
        /*00e8*/ 	.word	0xffffffff


	//   ....[40]....
        /*00ec*/ 	.word	0xffffffff


	//   ....[41]....
        /*00f0*/ 	.word	0xffffffff


	//   ....[42]....
        /*00f4*/ 	.word	0xffffffff


	//   ....[43]....
        /*00f8*/ 	.word	0xffffffff


	//   ....[44]....
        /*00fc*/ 	.word	0xffffffff


	//   ....[45]....
        /*0100*/ 	.word	0xffffffff


	//----- nvinfo : EIATTR_COOP_GROUP_INSTR_OFFSETS
	.align		4
.L_31:
        /*0104*/ 	.byte	0x04, 0x28
        /*0106*/ 	.short	(.L_33 - .L_32)


	//   ....[0]....
.L_32:
        /*0108*/ 	.word	0x00000050


	//   ....[1]....
        /*010c*/ 	.word	0x00000080


	//   ....[2]....
        /*0110*/ 	.word	0x000001b0


	//   ....[3]....
        /*0114*/ 	.word	0x00000370


	//   ....[4]....
        /*0118*/ 	.word	0x00000530


	//   ....[5]....
        /*011c*/ 	.word	0x00000690


	//   ....[6]....
        /*0120*/ 	.word	0x00001660


	//   ....[7]....
        /*0124*/ 	.word	0x000016a0


	//   ....[8]....
        /*0128*/ 	.word	0x00001a20


	//   ....[9]....
        /*012c*/ 	.word	0x00001b00


	//   ....[10]....
        /*0130*/ 	.word	0x00002b80


	//   ....[11]....
        /*0134*/ 	.word	0x00002b90


	//   ....[12]....
        /*0138*/ 	.word	0x00002ba0


	//   ....[13]....
        /*013c*/ 	.word	0x00002bb0


	//   ....[14]....
        /*0140*/ 	.word	0x00002bd0


	//   ....[15]....
        /*0144*/ 	.word	0x00002bf0


	//   ....[16]....
        /*0148*/ 	.word	0x00002c00


	//   ....[17]....
        /*014c*/ 	.word	0x00002c10


	//   ....[18]....
        /*0150*/ 	.word	0x000031e0


	//   ....[19]....
        /*0154*/ 	.word	0x00003210


	//   ....[20]....
        /*0158*/ 	.word	0x00003550


	//   ....[21]....
        /*015c*/ 	.word	0x00003640


	//   ....[22]....
        /*0160*/ 	.word	0x00004830


	//   ....[23]....
        /*0164*/ 	.word	0x00004860


	//   ....[24]....
        /*0168*/ 	.word	0x000048a0


	//   ....[25]....
        /*016c*/ 	.word	0x000048e0


	//   ....[26]....
        /*0170*/ 	.word	0x00004920


	//   ....[27]....
        /*0174*/ 	.word	0x00004960


	//   ....[28]....
        /*0178*/ 	.word	0x000049a0


	//   ....[29]....
        /*017c*/ 	.word	0x000049d0


	//   ....[30]....
        /*0180*/ 	.word	0x00005360


	//   ....[31]....
        /*0184*/ 	.word	0x00005460


	//   ....[32]....
        /*0188*/ 	.word	0x00005950


	//   ....[33]....
        /*018c*/ 	.word	0x00005a50


	//   ....[34]....
        /*0190*/ 	.word	0x00006bb0


	//   ....[35]....
        /*0194*/ 	.word	0x00006bf0


	//   ....[36]....
        /*0198*/ 	.word	0x00006c30


	//   ....[37]....
        /*019c*/ 	.word	0x00006c70


	//   ....[38]....
        /*01a0*/ 	.word	0x00006cb0


	//   ....[39]....
        /*01a4*/ 	.word	0x00006cc0


	//   ....[40]....
        /*01a8*/ 	.word	0x00006cd0


	//   ....[41]....
        /*01ac*/ 	.word	0x00006ce0


	//   ....[42]....
        /*01b0*/ 	.word	0x00007070


	//   ....[43]....
        /*01b4*/ 	.word	0x000070a0


	//   ....[44]....
        /*01b8*/ 	.word	0x00007100


	//   ....[45]....
        /*01bc*/ 	.word	0x00007110


	//----- nvinfo : EIATTR_REG_RECONFIG
	.align		4
.L_33:
        /*01c0*/ 	.byte	0x01, 0x54
	.zero		2


	//----- nvinfo : EIATTR_SYSCALL_OFFSETS
	.align		4
        /*01c4*/ 	.byte	0x04, 0x46
        /*01c6*/ 	.short	(.L_35 - .L_34)


	//   ....[0]....
.L_34:
        /*01c8*/ 	.word	0x00007ae0


	//   ....[1]....
        /*01cc*/ 	.word	0x00007c40


	//----- nvinfo : EIATTR_MBARRIER_INSTR_OFFSETS
	.align		4
.L_35:
        /*01d0*/ 	.byte	0x04, 0x39
        /*01d2*/ 	.short	(.L_37 - .L_36)


	//   ....[0]....
.L_36:
        /*01d4*/ 	.word	0x00000320
        /*01d8*/ 	.word	0x000000ff
        /*01dc*/ 	.word	0x00007050
        /*01e0*/ 	.short	0x0100
        /*01e2*/ 	.byte	0x0b
	.zero		1


	//   ....[1]....
        /*01e4*/ 	.word	0x00000330
        /*01e8*/ 	.word	0x000000ff
        /*01ec*/ 	.word	0x00007060
        /*01f0*/ 	.short	0x0100
        /*01f2*/ 	.byte	0x0b
	.zero		1


	//   ....[2]....
        /*01f4*/ 	.word	0x00000340
        /*01f8*/ 	.word	0x000000ff
        /*01fc*/ 	.word	0x00007058
        /*0200*/ 	.short	0x0100
        /*0202*/ 	.byte	0x0b
	.zero		1


	//   ....[3]....
        /*0204*/ 	.word	0x00000350
        /*0208*/ 	.word	0x000000ff
        /*020c*/ 	.word	0x00007068
        /*0210*/ 	.short	0x0100
        /*0212*/ 	.byte	0x0b
	.zero		1


	//   ....[4]....
        /*0214*/ 	.word	0x00000480
        /*0218*/ 	.word	0x000000ff
        /*021c*/ 	.word	0x00007000
        /*0220*/ 	.short	0x0100
        /*0222*/ 	.byte	0x0b
	.zero		1


	//   ....[5]....
        /*0224*/ 	.word	0x00000490
        /*0228*/ 	.word	0x000000ff
        /*022c*/ 	.word	0x00007028
        /*0230*/ 	.short	0x0100
        /*0232*/ 	.byte	0x0b
	.zero		1


	//   ....[6]....
        /*0234*/ 	.word	0x000004a0
        /*0238*/ 	.word	0x000000ff
        /*023c*/ 	.word	0x00007008
        /*0240*/ 	.short	0x0100
        /*0242*/ 	.byte	0x0b
	.zero		1


	//   ....[7]....
        /*0244*/ 	.word	0x000004b0
        /*0248*/ 	.word	0x000000ff
        /*024c*/ 	.word	0x00007030
        /*0250*/ 	.short	0x0100
        /*0252*/ 	.byte	0x0b
	.zero		1


	//   ....[8]....
        /*0254*/ 	.word	0x000004c0
        /*0258*/ 	.word	0x000000ff
        /*025c*/ 	.word	0x00007010
        /*0260*/ 	.short	0x0100
        /*0262*/ 	.byte	0x0b
	.zero		1


	//   ....[9]....
        /*0264*/ 	.word	0x000004d0
        /*0268*/ 	.word	0x000000ff
        /*026c*/ 	.word	0x00007038
        /*0270*/ 	.short	0x0100
        /*0272*/ 	.byte	0x0b
	.zero		1


	//   ....[10]....
        /*0274*/ 	.word	0x000004e0
        /*0278*/ 	.word	0x000000ff
        /*027c*/ 	.word	0x00007018
        /*0280*/ 	.short	0x0100
        /*0282*/ 	.byte	0x0b
	.zero		1


	//   ....[11]....
        /*0284*/ 	.word	0x000004f0
        /*0288*/ 	.word	0x000000ff
        /*028c*/ 	.word	0x00007040
        /*0290*/ 	.short	0x0100
        /*0292*/ 	.byte	0x0b
	.zero		1


	//   ....[12]....
        /*0294*/ 	.word	0x00000500
        /*0298*/ 	.word	0x000000ff
        /*029c*/ 	.word	0x00007020
        /*02a0*/ 	.short	0x0100
        /*02a2*/ 	.byte	0x0b
	.zero		1


	//   ....[13]....
        /*02a4*/ 	.word	0x00000510
        /*02a8*/ 	.word	0x000000ff
        /*02ac*/ 	.word	0x00007048
        /*02b0*/ 	.short	0x0100
        /*02b2*/ 	.byte	0x0b
	.zero		1


	//   ....[14]....
        /*02b4*/ 	.word	0x00000640
        /*02b8*/ 	.word	0x000000ff
        /*02bc*/ 	.word	0x00007070
        /*02c0*/ 	.short	0x0100
        /*02c2*/ 	.byte	0x0b
	.zero		1


	//   ....[15]....
        /*02c4*/ 	.word	0x00000650
        /*02c8*/ 	.word	0x000000ff
        /*02cc*/ 	.word	0x00007080
        /*02d0*/ 	.short	0x0100
        /*02d2*/ 	.byte	0x0b
	.zero		1


	//   ....[16]....
        /*02d4*/ 	.word	0x00000660
        /*02d8*/ 	.word	0x000000ff
        /*02dc*/ 	.word	0x00007078
        /*02e0*/ 	.short	0x0100
        /*02e2*/ 	.byte	0x0b
	.zero		1


	//   ....[17]....
        /*02e4*/ 	.word	0x00000670
        /*02e8*/ 	.word	0x000000ff
        /*02ec*/ 	.word	0x00007088
        /*02f0*/ 	.short	0x0100
        /*02f2*/ 	.byte	0x0b
	.zero		1


	//   ....[18]....
        /*02f4*/ 	.word	0x000007b0
        /*02f8*/ 	.word	0x000000ff
        /*02fc*/ 	.word	0x00007090
        /*0300*/ 	.short	0x0100
        /*0302*/ 	.byte	0x08
	.zero		1


	//   ....[19]....
        /*0304*/ 	.word	0x000007c0
        /*0308*/ 	.word	0x000000ff
        /*030c*/ 	.word	0x00007098
        /*0310*/ 	.short	0x0100
        /*0312*/ 	.byte	0x08
	.zero		1


	//   ....[20]....
        /*0314*/ 	.word	0x000007d0
        /*0318*/ 	.word	0x000000ff
        /*031c*/ 	.word	0x000070a0
        /*0320*/ 	.short	0x0100
        /*0322*/ 	.byte	0x08
	.zero		1


	//   ....[21]....
        /*0324*/ 	.word	0x000007e0
        /*0328*/ 	.word	0x000000ff
        /*032c*/ 	.word	0x000070a8
        /*0330*/ 	.short	0x0100
        /*0332*/ 	.byte	0x08
	.zero		1


	//   ....[22]....
        /*0334*/ 	.word	0x000008e0
        /*0338*/ 	.word	0x000000ff
        /*033c*/ 	.word	0x000070c0
        /*0340*/ 	.short	0x0100
        /*0342*/ 	.byte	0x0b
	.zero		1


	//   ....[23]....
        /*0344*/ 	.word	0x000008f0
        /*0348*/ 	.word	0x000000ff
        /*034c*/ 	.word	0x000070c8
        /*0350*/ 	.short	0x0100
        /*0352*/ 	.byte	0x0b
	.zero		1


	//   ....[24]....
        /*0354*/ 	.word	0x00000e20
        /*0358*/ 	.word	0x000000ff
        /*035c*/ 	.word	0x00007050
        /*0360*/ 	.short	0x010a
        /*0362*/ 	.byte	0x06
	.zero		1


	//   ....[25]....
        /*0364*/ 	.word	0x00000f20
        /*0368*/ 	.word	0x000000ff
        /*036c*/ 	.word	0x00007000
        /*0370*/ 	.short	0x010a
        /*0372*/ 	.byte	0x26
	.zero		1


	//   ....[26]....
        /*0374*/ 	.word	0x00000f70
        /*0378*/ 	.word	0x000000ff
        /*037c*/ 	.word	0xfffffff8
        /*0380*/ 	.short	0x010a
        /*0382*/ 	.byte	0x0f
	.zero		1


	//   ....[27]....
        /*0384*/ 	.word	0x00001230
        /*0388*/ 	.word	0x00000011
        /*038c*/ 	.word	0x00000000
        /*0390*/ 	.short	0x0101
        /*0392*/ 	.byte	0x0d
	.zero		1


	//   ....[28]....
        /*0394*/ 	.word	0x00002cc0
        /*0398*/ 	.word	0x000000ff
        /*039c*/ 	.word	0x00007008
        /*03a0*/ 	.short	0x010a
        /*03a2*/ 	.byte	0x26
	.zero		1


	//   ....[29]....
        /*03a4*/ 	.word	0x00002e10
        /*03a8*/ 	.word	0x000000ff
        /*03ac*/ 	.word	0x00000000
        /*03b0*/ 	.short	0x0101
        /*03b2*/ 	.byte	0x06
	.zero		1


	//   ....[30]....
        /*03b4*/ 	.word	0x00002f80
        /*03b8*/ 	.word	0x000000ff
        /*03bc*/ 	.word	0x00007000
        /*03c0*/ 	.short	0x010a
        /*03c2*/ 	.byte	0x06
	.zero		1


	//   ....[31]....
        /*03c4*/ 	.word	0x00004850
        /*03c8*/ 	.word	0x000000ff
        /*03cc*/ 	.word	0x00007000
        /*03d0*/ 	.short	0x010a
        /*03d2*/ 	.byte	0x06
	.zero		1


	//   ....[32]....
        /*03d4*/ 	.word	0x00004a90
        /*03d8*/ 	.word	0x000000ff
        /*03dc*/ 	.word	0x00007000
        /*03e0*/ 	.short	0x010a
        /*03e2*/ 	.byte	0x06
	.zero		1


	//   ....[33]....
        /*03e4*/ 	.word	0x00004ba0
        /*03e8*/ 	.word	0x000000ff
        /*03ec*/ 	.word	0x00000000
        /*03f0*/ 	.short	0x0101
        /*03f2*/ 	.byte	0x06
	.zero		1


	//   ....[34]....
        /*03f4*/ 	.word	0x00004c50
        /*03f8*/ 	.word	0x000000ff
        /*03fc*/ 	.word	0x00000000
        /*0400*/ 	.short	0x0101
        /*0402*/ 	.byte	0x06
	.zero		1


	//   ....[35]....
        /*0404*/ 	.word	0x00004e00
        /*0408*/ 	.word	0x000000ff
        /*040c*/ 	.word	0x00007000
        /*0410*/ 	.short	0x010a
        /*0412*/ 	.byte	0x06
	.zero		1


	//   ....[36]....
        /*0414*/ 	.word	0x00006c80
        /*0418*/ 	.word	0x000000ff
        /*041c*/ 	.word	0x00007000
        /*0420*/ 	.short	0x010a
        /*0422*/ 	.byte	0x06
	.zero		1


	//   ....[37]....
        /*0424*/ 	.word	0x00006d20
        /*0428*/ 	.word	0x000000ff
        /*042c*/ 	.word	0x00007000
        /*0430*/ 	.short	0x010a
        /*0432*/ 	.byte	0x06
	.zero		1


	//   ....[38]....
        /*0434*/ 	.word	0x00006eb0
        /*0438*/ 	.word	0x000000ff
        /*043c*/ 	.word	0x00000000
        /*0440*/ 	.short	0x0101
        /*0442*/ 	.byte	0x06
	.zero		1


	//   ....[39]....
        /*0444*/ 	.word	0x00006f60
        /*0448*/ 	.word	0x000000ff
        /*044c*/ 	.word	0x00000000
        /*0450*/ 	.short	0x0101
        /*0452*/ 	.byte	0x06
	.zero		1


	//   ....[40]....
        /*0454*/ 	.word	0x00007600
        /*0458*/ 	.word	0x000000ff
        /*045c*/ 	.word	0x00000008
        /*0460*/ 	.short	0x010a
        /*0462*/ 	.byte	0x0f
	.zero		1


	//   ....[41]....
        /*0464*/ 	.word	0x000083f0
        /*0468*/ 	.word	0x00000000
        /*046c*/ 	.word	0x00007090
        /*0470*/ 	.short	0x0101
        /*0472*/ 	.byte	0x26
	.zero		1


	//   ....[42]....
        /*0474*/ 	.word	0x000085c0
        /*0478*/ 	.word	0x00000004
        /*047c*/ 	.word	0x00007060
        /*0480*/ 	.short	0x010a
        /*0482*/ 	.byte	0x3f
	.zero		1


	//   ....[43]....
        /*0484*/ 	.word	0x00008810
        /*0488*/ 	.word	0x00000002
        /*048c*/ 	.word	0x00007028
        /*0490*/ 	.short	0x010a
        /*0492*/ 	.byte	0x3f
	.zero		1


	//   ....[44]....
        /*0494*/ 	.word	0x00008a50
        /*0498*/ 	.word	0x00000004
        /*049c*/ 	.word	0x00007060
        /*04a0*/ 	.short	0x010a
        /*04a2*/ 	.byte	0x3f
	.zero		1


	//   ....[45]....
        /*04a4*/ 	.word	0x00008cc0
        /*04a8*/ 	.word	0x00000003
        /*04ac*/ 	.word	0x00007028
        /*04b0*/ 	.short	0x010a
        /*04b2*/ 	.byte	0x3f
	.zero		1


	//   ....[46]....
        /*04b4*/ 	.word	0x00008fd0
        /*04b8*/ 	.word	0x00000007
        /*04bc*/ 	.word	0x00007028
        /*04c0*/ 	.short	0x010a
        /*04c2*/ 	.byte	0x3f
	.zero		1


	//   ....[47]....
        /*04c4*/ 	.word	0x00009240
        /*04c8*/ 	.word	0x00000004
        /*04cc*/ 	.word	0x00007028
        /*04d0*/ 	.short	0x010a
        /*04d2*/ 	.byte	0x3f
	.zero		1


	//   ....[48]....
        /*04d4*/ 	.word	0x000094a0
        /*04d8*/ 	.word	0x00000006
        /*04dc*/ 	.word	0x00007050
        /*04e0*/ 	.short	0x010a
        /*04e2*/ 	.byte	0x3f
	.zero		1


	//   ....[49]....
        /*04e4*/ 	.word	0x00009500
        /*04e8*/ 	.word	0x00000006
        /*04ec*/ 	.word	0x00007000
        /*04f0*/ 	.short	0x010a
        /*04f2*/ 	.byte	0x3f
	.zero		1


	//   ....[50]....
        /*04f4*/ 	.word	0x00009560
        /*04f8*/ 	.word	0x00000006
        /*04fc*/ 	.word	0xfffffff8
        /*0500*/ 	.short	0x010a
        /*0502*/ 	.byte	0x3f
	.zero		1


	//   ....[51]....
        /*0504*/ 	.word	0x000095c0
        /*0508*/ 	.word	0x00000010
        /*050c*/ 	.word	0x00007008
        /*0510*/ 	.short	0x010a
        /*0512*/ 	.byte	0x3f
	.zero		1


	//   ....[52]....
        /*0514*/ 	.word	0x00009620
        /*0518*/ 	.word	0x0000000d
        /*051c*/ 	.word	0x00007000
        /*0520*/ 	.short	0x010a
        /*0522*/ 	.byte	0x3f
	.zero		1


	//   ....[53]....
        /*0524*/ 	.word	0x00009680
        /*0528*/ 	.word	0x00000010
        /*052c*/ 	.word	0x00007000
        /*0530*/ 	.short	0x010a
        /*0532*/ 	.byte	0x3f
	.zero		1


	//   ....[54]....
        /*0534*/ 	.word	0x000096e0
        /*0538*/ 	.word	0x00000011
        /*053c*/ 	.word	0x00007000
        /*0540*/ 	.short	0x010a
        /*0542*/ 	.byte	0x3f
	.zero		1


	//   ....[55]....
        /*0544*/ 	.word	0x00009740
        /*0548*/ 	.word	0x00000004
        /*054c*/ 	.word	0x00007000
        /*0550*/ 	.short	0x010a
        /*0552*/ 	.byte	0x3f
	.zero		1


	//   ....[56]....
        /*0554*/ 	.word	0x000097a0
        /*0558*/ 	.word	0x00000003
        /*055c*/ 	.word	0x00000008
        /*0560*/ 	.short	0x010a
        /*0562*/ 	.byte	0x3f
	.zero		1


	//   ....[57]....
        /*0564*/ 	.word	0x000097f0
        /*0568*/ 	.word	0x00000004
        /*056c*/ 	.word	0x00007060
        /*0570*/ 	.short	0x010a
        /*0572*/ 	.byte	0x3f
	.zero		1


	//   ....[58]....
        /*0574*/ 	.word	0x00009840
        /*0578*/ 	.word	0x00000002
        /*057c*/ 	.word	0x00007028
        /*0580*/ 	.short	0x010a
        /*0582*/ 	.byte	0x3f
	.zero		1


	//   ....[59]....
        /*0584*/ 	.word	0x00009890
        /*0588*/ 	.word	0x00000004
        /*058c*/ 	.word	0x00007060
        /*0590*/ 	.short	0x010a
        /*0592*/ 	.byte	0x3f
	.zero		1


	//   ....[60]....
        /*0594*/ 	.word	0x000098e0
        /*0598*/ 	.word	0x00000003
        /*059c*/ 	.word	0x00007028
        /*05a0*/ 	.short	0x010a
        /*05a2*/ 	.byte	0x3f
	.zero		1


	//   ....[61]....
        /*05a4*/ 	.word	0x00009930
        /*05a8*/ 	.word	0x00000007
        /*05ac*/ 	.word	0x00007028
        /*05b0*/ 	.short	0x010a
        /*05b2*/ 	.byte	0x3f
	.zero		1


	//   ....[62]....
        /*05b4*/ 	.word	0x00009980
        /*05b8*/ 	.word	0x00000004
        /*05bc*/ 	.word	0x00007028
        /*05c0*/ 	.short	0x010a
        /*05c2*/ 	.byte	0x3f
	.zero		1


	//----- nvinfo : EIATTR_NUM_MBARRIERS
	.align		4
.L_37:
        /*05c4*/ 	.byte	0x03, 0x38
        /*05c6*/ 	.short	0x0018


	//----- nvinfo : EIATTR_EXIT_INSTR_OFFSETS
	.align		4
        /*05c8*/ 	.byte	0x04, 0x1c
        /*05ca*/ 	.short	(.L_39 - .L_38)


	//   ....[0]....
.L_38:
        /*05cc*/ 	.word	0x00000990


	//   ....[1]....
        /*05d0*/ 	.word	0x00008400


	//   ....[2]....
        /*05d4*/ 	.word	0x00008440


	//   ....[3]....
        /*05d8*/ 	.word	0x00008ed0


	//   ....[4]....
        /*05dc*/ 	.word	0x00009480


	//----- nvinfo : EIATTR_MAX_THREADS
	.align		4
.L_39:
        /*05e0*/ 	.byte	0x04, 0x05
        /*05e2*/ 	.short	(.L_41 - .L_40)
.L_40:
        /*05e4*/ 	.word	0x00000180
        /*05e8*/ 	.word	0x00000001
        /*05ec*/ 	.word	0x00000001


	//----- nvinfo : EIATTR_CRS_STACK_SIZE
	.align		4
.L_41:
        /*05f0*/ 	.byte	0x04, 0x1e
        /*05f2*/ 	.short	(.L_43 - .L_42)
.L_42:
        /*05f4*/ 	.word	0x00000000


	//----- nvinfo : EIATTR_CBANK_PARAM_SIZE
	.align		4
.L_43:
        /*05f8*/ 	.byte	0x03, 0x19
        /*05fa*/ 	.short	0x0870


	//----- nvinfo : EIATTR_PARAM_CBANK
	.align		4
        /*05fc*/ 	.byte	0x04, 0x0a
        /*05fe*/ 	.short	(.L_45 - .L_44)
	.align		4
.L_44:
        /*0600*/ 	.word	index@(.nv.constant0._ZN7cutlass13device_kernelINS_4fmha6kernel28FmhaKernelTmaWarpSpecializedINS1_10collective30FmhaMainloopTmaWarpSpecializedINS_12float_e4m3_tEffN4cute5tupleIJNS7_1CILi128EEENS9_ILi64EEESB_EEENS8_IJiNS9_ILi1EEENS8_IJiiEEEEEESF_NS8_IJSD_iSE_EEENS4_12CausalFusionEJEEENS4_15FmhaFwdEpilogueIS6_fNS8_IJSB_SB_SB_EEEEENS2_23IndividualTileSchedulerEJEEEEEvNT_6ParamsE)
        /*0604*/ 	.short	0x0210
        /*0606*/ 	.short	0x0870


	//----- nvinfo : EIATTR_SW_WAR
	.align		4
.L_45:
        /*0608*/ 	.byte	0x04, 0x36
        /*060a*/ 	.short	(.L_47 - .L_46)
.L_46:
        /*060c*/ 	.word	0x00000008
.L_47:


//--------------------- .nv.callgraph             --------------------------
	.section	.nv.callgraph,"",@"SHT_CUDA_CALLGRAPH"
	.align	4
	.sectionentsize	8
	.align		4
        /*0000*/ 	.word	0x00000000
	.align		4
        /*0004*/ 	.word	0xffffffff
	.align		4
        /*0008*/ 	.word	index@(_ZN7cutlass13device_kernelINS_4fmha6kernel28FmhaKernelTmaWarpSpecializedINS1_10collective30FmhaMainloopTmaWarpSpecializedINS_12float_e4m3_tEffN4cute5tupleIJNS7_1CILi128EEENS9_ILi64EEESB_EEENS8_IJiNS9_ILi1EEENS8_IJiiEEEEEESF_NS8_IJSD_iSE_EEENS4_12CausalFusionEJEEENS4_15FmhaFwdEpilogueIS6_fNS8_IJSB_SB_SB_EEEEENS2_23IndividualTileSchedulerEJEEEEEvNT_6ParamsE)
	.align		4
        /*000c*/ 	.word	index@(__assertfail)
	.align		4
        /*0010*/ 	.word	0x00000000
	.align		4
        /*0014*/ 	.word	0xfffffffe
	.align		4
        /*0018*/ 	.word	0x00000000
	.align		4
        /*001c*/ 	.word	0xfffffffd
	.align		4
        /*0020*/ 	.word	0x00000000
	.align		4
        /*0024*/ 	.word	0xfffffffc


//--------------------- .nv.constant4             --------------------------
	.section	.nv.constant4,"a",@progbits
	.align	8
	.align		8
.nv.constant4:
        /*0000*/ 	.dword	__assertfail
	.align		8
        /*0008*/ 	.dword	__unnamed_1
	.align		8
        /*0010*/ 	.dword	_ZN39_INTERNAL_71900713_4_k_cu_f8d6bb41_29024cuda3std3__45__cpo5beginE
	.align		8
        /*0018*/ 	.dword	_ZN39_INTERNAL_71900713_4_k_cu_f8d6bb41_29024cuda3std3__45__cpo3endE
	.align		8
        /*0020*/ 	.dword	_ZN39_INTERNAL_71900713_4_k_cu_f8d6bb41_29024cuda3std3__45__cpo6cbeginE
	.align		8
        /*0028*/ 	.dword	_ZN39_INTERNAL_71900713_4_k_cu_f8d6bb41_29024cuda3std3__45__cpo4cendE
	.align		8
        /*0030*/ 	.dword	_ZN39_INTERNAL_71900713_4_k_cu_f8d6bb41_29024cuda3std3__441_GLOBAL__N__71900713_4_k_cu_f8d6bb41_29026ignoreE
	.align		8
        /*0038*/ 	.dword	_ZN39_INTERNAL_71900713_4_k_cu_f8d6bb41_29024cuda3std3__419piecewise_constructE
	.align		8
        /*0040*/ 	.dword	_ZN39_INTERNAL_71900713_4_k_cu_f8d6bb41_29024cuda3std3__48in_placeE
	.align		8
        /*0048*/ 	.dword	_ZN39_INTERNAL_71900713_4_k_cu_f8d6bb41_29024cuda3std6ranges3__45__cpo4swapE
	.align		8
        /*0050*/ 	.dword	_ZN39_INTERNAL_71900713_4_k_cu_f8d6bb41_29024cuda3std6ranges3__45__cpo9iter_moveE
	.align		8
        /*0058*/ 	.dword	_ZN39_INTERNAL_71900713_4_k_cu_f8d6bb41_29024cute7productE
	.align		8
        /*0060*/ 	.dword	_ZN39_INTERNAL_71900713_4_k_cu_f8d6bb41_29024cute1_E
	.align		8
        /*0068*/ 	.dword	$str$24
	.align		8
        /*0070*/ 	.dword	$str$25


//--------------------- .text._ZN7cutlass13device_kernelINS_4fmha6kernel28FmhaKernelTmaWarpSpecializedINS1_10collective30FmhaMainloopTmaWarpSpecializedINS_12float_e4m3_tEffN4cute5tupleIJNS7_1CILi128EEENS9_ILi64EEESB_EEENS8_IJiNS9_ILi1EEENS8_IJiiEEEEEESF_NS8_IJSD_iSE_EEENS4_12CausalFusionEJEEENS4_15FmhaFwdEpilogueIS6_fNS8_IJSB_SB_SB_EEEEENS2_23IndividualTileSchedulerEJEEEEEvNT_6ParamsE --------------------------
	.section	.text._ZN7cutlass13device_kernelINS_4fmha6kernel28FmhaKernelTmaWarpSpecializedINS1_10collective30FmhaMainloopTmaWarpSpecializedINS_12float_e4m3_tEffN4cute5tupleIJNS7_1CILi128EEENS9_ILi64EEESB_EEENS8_IJiNS9_ILi1EEENS8_IJiiEEEEEESF_NS8_IJSD_iSE_EEENS4_12CausalFusionEJEEENS4_15FmhaFwdEpilogueIS6_fNS8_IJSB_SB_SB_EEEEENS2_23IndividualTileSchedulerEJEEEEEvNT_6ParamsE,"ax",@progbits
	.align	128
.text._ZN7cutlass13device_kernelINS_4fmha6kernel28FmhaKernelTmaWarpSpecializedINS1_10collective30FmhaMainloopTmaWarpSpecializedINS_12float_e4m3_tEffN4cute5tupleIJNS7_1CILi128EEENS9_ILi64EEESB_EEENS8_IJiNS9_ILi1EEENS8_IJiiEEEEEESF_NS8_IJSD_iSE_EEENS4_12CausalFusionEJEEENS4_15FmhaFwdEpilogueIS6_fNS8_IJSB_SB_SB_EEEEENS2_23IndividualTileSchedulerEJEEEEEvNT_6ParamsE:
        .type           _ZN7cutlass13device_kernelINS_4fmha6kernel28FmhaKernelTmaWarpSpecializedINS1_10collective30FmhaMainloopTmaWarpSpecializedINS_12float_e4m3_tEffN4cute5tupleIJNS7_1CILi128EEENS9_ILi64EEESB_EEENS8_IJiNS9_ILi1EEENS8_IJiiEEEEEESF_NS8_IJSD_iSE_EEENS4_12CausalFusionEJEEENS4_15FmhaFwdEpilogueIS6_fNS8_IJSB_SB_SB_EEEEENS2_23IndividualTileSchedulerEJEEEEEvNT_6ParamsE,@function
        .size           _ZN7cutlass13device_kernelINS_4fmha6kernel28FmhaKernelTmaWarpSpecializedINS1_10collective30FmhaMainloopTmaWarpSpecializedINS_12float_e4m3_tEffN4cute5tupleIJNS7_1CILi128EEENS9_ILi64EEESB_EEENS8_IJiNS9_ILi1EEENS8_IJiiEEEEEESF_NS8_IJSD_iSE_EEENS4_12CausalFusionEJEEENS4_15FmhaFwdEpilogueIS6_fNS8_IJSB_SB_SB_EEEEENS2_23IndividualTileSchedulerEJEEEEEvNT_6ParamsE,(.L_x_118 - _ZN7cutlass13device_kernelINS_4fmha6kernel28FmhaKernelTmaWarpSpecializedINS1_10collective30FmhaMainloopTmaWarpSpecializedINS_12float_e4m3_tEffN4cute5tupleIJNS7_1CILi128EEENS9_ILi64EEESB_EEENS8_IJiNS9_ILi1EEENS8_IJiiEEEEEESF_NS8_IJSD_iSE_EEENS4_12CausalFusionEJEEENS4_15FmhaFwdEpilogueIS6_fNS8_IJSB_SB_SB_EEEEENS2_23IndividualTileSchedulerEJEEEEEvNT_6ParamsE)
        .other          _ZN7cutlass13device_kernelINS_4fmha6kernel28FmhaKernelTmaWarpSpecializedINS1_10collective30FmhaMainloopTmaWarpSpecializedINS_12float_e4m3_tEffN4cute5tupleIJNS7_1CILi128EEENS9_ILi64EEESB_EEENS8_IJiNS9_ILi1EEENS8_IJiiEEEEEESF_NS8_IJSD_iSE_EEENS4_12CausalFusionEJEEENS4_15FmhaFwdEpilogueIS6_fNS8_IJSB_SB_SB_EEEEENS2_23IndividualTileSchedulerEJEEEEEvNT_6ParamsE,@"STO_CUDA_ENTRY STV_DEFAULT"
_ZN7cutlass13device_kernelINS_4fmha6kernel28FmhaKernelTmaWarpSpecializedINS1_10collective30FmhaMainloopTmaWarpSpecializedINS_12float_e4m3_tEffN4cute5tupleIJNS7_1CILi128EEENS9_ILi64EEESB_EEENS8_IJiNS9_ILi1EEENS8_IJiiEEEEEESF_NS8_IJSD_iSE_EEENS4_12CausalFusionEJEEENS4_15FmhaFwdEpilogueIS6_fNS8_IJSB_SB_SB_EEEEENS2_23IndividualTileSchedulerEJEEEEEvNT_6ParamsE:
[----:B------:R-:W1:Y:S01]  /*0000*/  LDC R1, c[0x0][0x28] ;  /* 0x00000a00ff017b82 */ /* 0x000e620000000800 */
[----:B------:R-:W2:Y:S01]  /*0010*/  S2R R0, SR_TID.X ;  /* 0x0000000000007919 */ /* 0x000ea20000002100 */
[----:B------:R-:W-:Y:S01]  /*0020*/  ELECT P1, URZ, PT ;  /* 0x00000000003f782f */ /* 0x000fe20003820000 */
[----:B------:R-:W-:Y:S01]  /*0030*/  BSSY B0, `(.L_x_0) ;  /* 0x0000017000007945 */ /* 0x000fe20003800000 */
[----:B--2---:R-:W-:-:S05]  /*0040*/  SHF.R.U32.HI R2, RZ, 0x5, R0 ;  /* 0x00000005ff027819 */ /* 0x004fca0000011600 */
[----:B------:R-:W2:Y:S02]  /*0050*/  SHFL.IDX PT, R3, R2, RZ, 0x1f ;  /* 0x00001fff02037589 */ /* 0x000ea400000e0000 */
[----:B--2---:R-:W-:Y:S02]  /*0060*/  R2UR UR4, R3 ;  /* 0x00000000030472ca */ /* 0x004fe400000e0000 */
[----:B------:R-:W-:-:S06]  /*0070*/  SHF.R.U32.HI R3, RZ, 0x7, R0 ;  /* 0x00000007ff037819 */ /* 0x000fcc0000011600 */
[----:B------:R-:W2:Y:S05]  /*0080*/  SHFL.IDX PT, R3, R3, RZ, 0x1f ;  /* 0x00001fff03037589 */ /* 0x000eaa00000e0000 */
[----:B------:R-:W-:Y:S02]  /*0090*/  USHF.R.S32.HI UR5, URZ, 0x1f, UR4 ;  /* 0x0000001f3f057899 */ /* 0x000fe40008011404 */
[----:B------:R-:W-:Y:S02]  /*00a0*/  ISETP.NE.OR P0, PT, RZ, UR4, !P1 ;  /* 0x00000004ff007c0c */ /* 0x000fe4000cf05670 */
[----:B------:R-:W-:-:S04]  /*00b0*/  ULEA.HI UR5, UR5, UR4, URZ, 0x2 ;  /* 0x0000000405057291 */ /* 0x000fc8000f8f103f */
[----:B------:R-:W-:-:S04]  /*00c0*/  ULOP3.LUT UR5, UR5, 0xfffffffc, URZ, 0xc0, !UPT ;  /* 0xfffffffc05057892 */ /* 0x000fc8000f8ec03f */
[----:B------:R-:W-:-:S03]  /*00d0*/  UIADD3 UR10, UR4, -UR5, URZ ;  /* 0x80000005040a7290 */ /* 0x000fc6000fffe03f */
[----:B-1----:R-:W-:Y:S09]  /*00e0*/  @P0 BRA `(.L_x_1) ;  /* 0x00000000002c0947 */ /* 0x002ff20003800000 */
[----:B------:R-:W-:Y:S02]  /*00f0*/  ULDC.64 UR4, c[0x0][0x198] ;  /* 0x0000660000047ab9 */ /* 0x000fe40000000a00 */
[----:B------:R-:W-:Y:S02]  /*0100*/  UIADD3 UR6, UP0, UR4, 0xf0, URZ ;  /* 0x000000f004067890 */ /* 0x000fe4000ff1e03f */
[----:B------:R-:W-:Y:S02]  /*0110*/  UIADD3 UR8, UP1, UR4, 0x1f0, URZ ;  /* 0x000001f004087890 */ /* 0x000fe4000ff3e03f */
[----:B------:R-:W-:Y:S02]  /*0120*/  UIADD3 UR4, UP2, UR4, 0x2f0, URZ ;  /* 0x000002f004047890 */ /* 0x000fe4000ff5e03f */
[----:B------:R-:W-:Y:S02]  /*0130*/  UIADD3.X UR7, URZ, UR5, URZ, UP0, !UPT ;  /* 0x000000053f077290 */ /* 0x000fe400087fe43f */
[----:B------:R-:W-:-:S02]  /*0140*/  UIADD3.X UR9, URZ, UR5, URZ, UP1, !UPT ;  /* 0x000000053f097290 */ /* 0x000fc40008ffe43f */
[----:B------:R-:W-:-:S05]  /*0150*/  UIADD3.X UR5, URZ, UR5, URZ, UP2, !UPT ;  /* 0x000000053f057290 */ /* 0x000fca00097fe43f */
[----:B------:R1:W-:Y:S02]  /*0160*/  UTMACCTL.PF [UR6] ;  /* 0x00000000060079b9 */ /* 0x0003e40008040000 */
[----:B------:R1:W-:Y:S02]  /*0170*/  UTMACCTL.PF [UR8] ;  /* 0x00000000080079b9 */ /* 0x0003e40008040000 */
[----:B------:R1:W-:Y:S02]  /*0180*/  UTMACCTL.PF [UR4] ;  /* 0x00000000040079b9 */ /* 0x0003e40008040000 */
[----:B-1----:R-:W-:Y:S01]  /*0190*/  NOP ;  /* 0x0000000000007918 */ /* 0x002fe20000000000 */
.L_x_1:
[----:B------:R-:W-:Y:S05]  /*01a0*/  BSYNC B0 ;  /* 0x0000000000007941 */ /* 0x000fea0003800000 */
.L_x_0:
[----:B------:R-:W1:Y:S01]  /*01b0*/  SHFL.IDX PT, R4, R2, RZ, 0x1f ;  /* 0x00001fff02047589 */ /* 0x000e6200000e0000 */
[----:B--2---:R-:W-:Y:S01]  /*01c0*/  R2UR UR36, R3 ;  /* 0x00000000032472ca */ /* 0x004fe200000e0000 */
[----:B------:R-:W-:-:S12]  /*01d0*/  UISETP.NE.AND UP0, UPT, UR10, 0x1, UPT ;  /* 0x000000010a00788c */ /* 0x000fd8000bf05270 */
[----:B------:R-:W-:Y:S02]  /*01e0*/  UIADD3 UR7, UR36, -0x1, URZ ;  /* 0xffffffff24077890 */ /* 0x000fe4000fffe03f */
[----:B------:R-:W-:Y:S02]  /*01f0*/  UISETP.EQ.AND UP2, UPT, UR36, URZ, !UP0 ;  /* 0x0000003f2400728c */ /* 0x000fe4000c742270 */
[----:B------:R-:W-:Y:S02]  /*0200*/  UISETP.GE.U32.AND UP1, UPT, UR7, 0x4, UPT ;  /* 0x000000040700788c */ /* 0x000fe4000bf26070 */
[----:B------:R-:W-:Y:S01]  /*0210*/  USEL UR6, URZ, 0x1, !UP2 ;  /* 0x000000013f067887 */ /* 0x000fe2000d000000 */
[----:B-1----:R-:W-:-:S03]  /*0220*/  ISETP.NE.AND P0, PT, R4, RZ, PT ;  /* 0x000000ff0400720c */ /* 0x002fc60003f05270 */
[----:B------:R-:W-:-:S10]  /*0230*/  USEL UR6, UR6, 0x2, UP1 ;  /* 0x0000000206067887 */ /* 0x000fd40008800000 */
[----:B------:R-:W-:Y:S05]  /*0240*/  @P0 BRA `(.L_x_2) ;  /* 0x0000000000480947 */ /* 0x000fea0003800000 */
[----:B------:R-:W1:Y:S01]  /*0250*/  S2UR UR11, SR_CgaCtaId ;  /* 0x00000000000b79c3 */ /* 0x000e620000008800 */
[----:B------:R-:W-:Y:S01]  /*0260*/  UMOV UR4, 0x400 ;  /* 0x0000040000047882 */ /* 0x000fe20000000000 */
[----:B------:R-:W-:Y:S01]  /*0270*/  UMOV UR5, 0x1 ;  /* 0x0000000100057882 */ /* 0x000fe20000000000 */
[----:B------:R-:W-:Y:S01]  /*0280*/  UMOV UR8, 0x80 ;  /* 0x0000008000087882 */ /* 0x000fe20000000000 */
[----:B------:R-:W-:Y:S01]  /*0290*/  ELECT P0, URZ, PT ;  /* 0x00000000003f782f */ /* 0x000fe20003800000 */
[----:B------:R-:W-:-:S04]  /*02a0*/  UIADD3 UR8, -UR8, 0x100000, URZ ;  /* 0x0010000008087890 */ /* 0x000fc8000fffe13f */
[----:B------:R-:W-:Y:S02]  /*02b0*/  USHF.L.U32 UR9, UR8, 0xb, URZ ;  /* 0x0000000b08097899 */ /* 0x000fe4000800063f */
[----:B------:R-:W-:Y:S02]  /*02c0*/  USHF.L.U32 UR8, UR8, 0x1, URZ ;  /* 0x0000000108087899 */ /* 0x000fe4000800063f */
[----:B-1----:R-:W-:Y:S02]  /*02d0*/  ULEA UR11, UR11, UR4, 0x18 ;  /* 0x000000040b0b7291 */ /* 0x002fe4000f8ec03f */
[----:B------:R-:W-:-:S04]  /*02e0*/  UIADD3 UR4, -UR5, 0x100000, URZ ;  /* 0x0010000005047890 */ /* 0x000fc8000fffe13f */
[----:B------:R-:W-:Y:S02]  /*02f0*/  USHF.L.U32 UR5, UR4, 0xb, URZ ;  /* 0x0000000b04057899 */ /* 0x000fe4000800063f */
[----:B------:R-:W-:Y:S01]  /*0300*/  USHF.L.U32 UR4, UR4, 0x1, URZ ;  /* 0x0000000104047899 */ /* 0x000fe2000800063f */
[----:B------:R-:W1:Y:S11]  /*0310*/  FENCE.VIEW.ASYNC.S ;  /* 0x00000000000073c6 */ /* 0x000e760000000000 */
[----:B-1----:R1:W2:Y:S01]  /*0320*/  SYNCS.EXCH.64 URZ, [UR11+0x7050], UR4 ;  /* 0x007050040b3f75b2 */ /* 0x0022a20008000100 */
[----:B------:R1:W3:Y:S01]  /*0330*/  SYNCS.EXCH.64 URZ, [UR11+0x7060], UR8 ;  /* 0x007060080b3f75b2 */ /* 0x0002e20008000100 */
[----:B------:R1:W4:Y:S01]  /*0340*/  SYNCS.EXCH.64 URZ, [UR11+0x7058], UR4 ;  /* 0x007058040b3f75b2 */ /* 0x0003220008000100 */
[----:B------:R1:W1:Y:S01]  /*0350*/  SYNCS.EXCH.64 URZ, [UR11+0x7068], UR8 ;  /* 0x007068080b3f75b2 */ /* 0x0002620008000100 */
[----:B------:R-:W-:Y:S01]  /*0360*/  NOP ;  /* 0x0000000000007918 */ /* 0x000fe20000000000 */
.L_x_2:
[----:B------:R-:W5:Y:S01]  /*0370*/  SHFL.IDX PT, R3, R2, RZ, 0x1f ;  /* 0x00001fff02037589 */ /* 0x000f6200000e0000 */
[----:B------:R-:W-:Y:S01]  /*0380*/  NOP ;  /* 0x0000000000007918 */ /* 0x000fe20000000000 */
[----:B-----5:R-:W-:-:S13]  /*0390*/  ISETP.NE.AND P0, PT, R3, RZ, PT ;  /* 0x000000ff0300720c */ /* 0x020fda0003f05270 */
[----:B------:R-:W-:Y:S05]  /*03a0*/  @P0 BRA `(.L_x_3) ;  /* 0x0000000000600947 */ /* 0x000fea0003800000 */
[----:B-1----:R-:W1:Y:S01]  /*03b0*/  S2UR UR5, SR_CgaCtaId ;  /* 0x00000000000579c3 */ /* 0x002e620000008800 */
[----:B------:R-:W-:Y:S01]  /*03c0*/  UMOV UR4, 0x400 ;  /* 0x0000040000047882 */ /* 0x000fe20000000000 */
[----:B------:R-:W-:Y:S01]  /*03d0*/  UMOV UR8, 0x1 ;  /* 0x0000000100087882 */ /* 0x000fe20000000000 */
[----:B------:R-:W-:Y:S01]  /*03e0*/  UMOV UR12, 0x100 ;  /* 0x00000100000c7882 */ /* 0x000fe20000000000 */
[----:B------:R-:W-:-:S04]  /*03f0*/  UIADD3 UR8, -UR8, 0x100000, URZ ;  /* 0x0010000008087890 */ /* 0x000fc8000fffe13f */
[----:B------:R-:W-:Y:S02]  /*0400*/  USHF.L.U32 UR9, UR8, 0xb, URZ ;  /* 0x0000000b08097899 */ /* 0x000fe4000800063f */
[----:B------:R-:W-:Y:S01]  /*0410*/  USHF.L.U32 UR8, UR8, 0x1, URZ ;  /* 0x0000000108087899 */ /* 0x000fe2000800063f */
[----:B------:R-:W-:Y:S01]  /*0420*/  ELECT P0, URZ, PT ;  /* 0x00000000003f782f */ /* 0x000fe20003800000 */
[----:B-1----:R-:W-:Y:S02]  /*0430*/  ULEA UR11, UR5, UR4, 0x18 ;  /* 0x00000004050b7291 */ /* 0x002fe4000f8ec03f */
[----:B------:R-:W-:-:S04]  /*0440*/  UIADD3 UR4, -UR12, 0x100000, URZ ;  /* 0x001000000c047890 */ /* 0x000fc8000fffe13f */
[----:B------:R-:W-:Y:S02]  /*0450*/  USHF.L.U32 UR5, UR4, 0xb, URZ ;  /* 0x0000000b04057899 */ /* 0x000fe4000800063f */
[----:B------:R-:W-:Y:S01]  /*0460*/  USHF.L.U32 UR4, UR4, 0x1, URZ ;  /* 0x0000000104047899 */ /* 0x000fe2000800063f */
[----:B------:R-:W1:Y:S03]  /*0470*/  FENCE.VIEW.ASYNC.S ;  /* 0x00000000000073c6 */ /* 0x000e660000000000 */
[----:B-1----:R1:W1:Y:S08]  /*0480*/  SYNCS.EXCH.64 URZ, [UR11+0x7000], UR8 ;  /* 0x007000080b3f75b2 */ /* 0x0022700008000100 */
[----:B------:R1:W1:Y:S01]  /*0490*/  SYNCS.EXCH.64 URZ, [UR11+0x7028], UR4 ;  /* 0x007028040b3f75b2 */ /* 0x0002620008000100 */
        /* <DEDUP_REMOVED lines=8> */
[----:B------:R-:W-:Y:S01]  /*0520*/  NOP ;  /* 0x0000000000007918 */ /* 0x000fe20000000000 */
.L_x_3:
        /* <DEDUP_REMOVED lines=21> */
[----:B------:R-:W-:Y:S01]  /*0680*/  NOP ;  /* 0x0000000000007918 */ /* 0x000fe20000000000 */
.L_x_4:
[----:B------:R-:W5:Y:S01]  /*0690*/  SHFL.IDX PT, R3, R2, RZ, 0x1f ;  /* 0x00001fff02037589 */ /* 0x000f6200000e0000 */
[----:B------:R-:W-:Y:S01]  /*06a0*/  ELECT P0, URZ, PT ;  /* 0x00000000003f782f */ /* 0x000fe20003800000 */
[----:B------:R-:W-:Y:S01]  /*06b0*/  NOP ;  /* 0x0000000000007918 */ /* 0x000fe20000000000 */
[----:B-1----:R-:W-:Y:S02]  /*06c0*/  UMOV UR4, 0x80 ;  /* 0x0000008000047882 */ /* 0x002fe40000000000 */
[C---:B-----5:R-:W-:Y:S02]  /*06d0*/  ISETP.NE.OR P0, PT, R3.reuse, RZ, !P0 ;  /* 0x000000ff0300720c */ /* 0x060fe40004705670 */
[----:B------:R-:W-:-:S11]  /*06e0*/  ISETP.NE.AND P2, PT, R3, RZ, PT ;  /* 0x000000ff0300720c */ /* 0x000fd60003f45270 */
[----:B------:R-:W-:Y:S01]  /*06f0*/  VOTEU.ALL UP2, P0 ;  /* 0x00000000003f7886 */ /* 0x000fe20000040000 */
[----:B------:R-:W-:Y:S01]  /*0700*/  VOTEU.ALL UP3, P0 ;  /* 0x00000000003f7886 */ /* 0x000fe20000060000 */
[----:B------:R-:W-:Y:S01]  /*0710*/  VOTEU.ALL UP4, P0 ;  /* 0x00000000003f7886 */ /* 0x000fe20000080000 */
[----:B------:R-:W-:Y:S02]  /*0720*/  VOTEU.ALL UP5, P0 ;  /* 0x00000000003f7886 */ /* 0x000fe400000a0000 */
[----:B------:R-:W1:Y:S01]  /*0730*/  @!UP2 S2UR UR9, SR_CgaCtaId ;  /* 0x000000000009a9c3 */ /* 0x000e620000008800 */
[----:B------:R-:W-:Y:S01]  /*0740*/  @!UP2 UMOV UR8, 0x400 ;  /* 0x000004000008a882 */ /* 0x000fe20000000000 */
[----:B------:R-:W-:-:S04]  /*0750*/  @!UP2 UIADD3 UR4, -UR4, 0x100000, URZ ;  /* 0x001000000404a890 */ /* 0x000fc8000fffe13f */
[----:B------:R-:W-:Y:S02]  /*0760*/  @!UP2 USHF.L.U32 UR5, UR4, 0xb, URZ ;  /* 0x0000000b0405a899 */ /* 0x000fe4000800063f */
[----:B------:R-:W-:Y:S02]  /*0770*/  @!UP2 USHF.L.U32 UR4, UR4, 0x1, URZ ;  /* 0x000000010404a899 */ /* 0x000fe4000800063f */
[----:B-1----:R-:W-:Y:S01]  /*0780*/  @!UP2 ULEA UR8, UR9, UR8, 0x18 ;  /* 0x000000080908a291 */ /* 0x002fe2000f8ec03f */
[----:B------:R-:W-:Y:S01]  /*0790*/  VOTEU.ALL UP2, P0 ;  /* 0x00000000003f7886 */ /* 0x000fe20000040000 */
[----:B------:R-:W1:Y:S10]  /*07a0*/  FENCE.VIEW.ASYNC.S ;  /* 0x00000000000073c6 */ /* 0x000e740000000000 */
[----:B-1----:R1:W1:Y:S01]  /*07b0*/  @!UP2 SYNCS.EXCH.64 URZ, [UR8+0x7090], UR4 ;  /* 0x00709004083fa5b2 */ /* 0x0022620008000100 */
[----:B------:R1:W1:Y:S01]  /*07c0*/  @!UP3 SYNCS.EXCH.64 URZ, [UR8+0x7098], UR4 ;  /* 0x00709804083fb5b2 */ /* 0x0002620008000100 */
[----:B------:R1:W1:Y:S01]  /*07d0*/  @!UP4 SYNCS.EXCH.64 URZ, [UR8+0x70a0], UR4 ;  /* 0x0070a004083fc5b2 */ /* 0x0002620008000100 */
[----:B------:R1:W1:Y:S01]  /*07e0*/  @!UP5 SYNCS.EXCH.64 URZ, [UR8+0x70a8], UR4 ;  /* 0x0070a804083fd5b2 */ /* 0x0002620008000100 */
[----:B------:R-:W-:Y:S01]  /*07f0*/  NOP ;  /* 0x0000000000007918 */ /* 0x000fe20000000000 */
[----:B------:R-:W-:Y:S05]  /*0800*/  @P2 BRA `(.L_x_5) ;  /* 0x0000000000402947 */ /* 0x000fea0003800000 */
[----:B-1----:R-:W1:Y:S01]  /*0810*/  S2UR UR5, SR_CgaCtaId ;  /* 0x00000000000579c3 */ /* 0x002e620000008800 */
[----:B------:R-:W-:Y:S01]  /*0820*/  UMOV UR4, 0x400 ;  /* 0x0000040000047882 */ /* 0x000fe20000000000 */
[----:B------:R-:W-:Y:S01]  /*0830*/  UMOV UR8, 0x20 ;  /* 0x0000002000087882 */ /* 0x000fe20000000000 */
[----:B------:R-:W-:Y:S01]  /*0840*/  UMOV UR9, 0x80 ;  /* 0x0000008000097882 */ /* 0x000fe20000000000 */
[----:B------:R-:W-:Y:S01]  /*0850*/  ELECT P0, URZ, PT ;  /* 0x00000000003f782f */ /* 0x000fe20003800000 */
[----:B-1----:R-:W-:Y:S02]  /*0860*/  ULEA UR11, UR5, UR4, 0x18 ;  /* 0x00000004050b7291 */ /* 0x002fe4000f8ec03f */
[----:B------:R-:W-:-:S04]  /*0870*/  UIADD3 UR4, -UR8, 0x100000, URZ ;  /* 0x0010000008047890 */ /* 0x000fc8000fffe13f */
[----:B------:R-:W-:Y:S02]  /*0880*/  USHF.L.U32 UR5, UR4, 0xb, URZ ;  /* 0x0000000b04057899 */ /* 0x000fe4000800063f */
[----:B------:R-:W-:Y:S02]  /*0890*/  USHF.L.U32 UR4, UR4, 0x1, URZ ;  /* 0x0000000104047899 */ /* 0x000fe4000800063f */
[----:B------:R-:W-:-:S04]  /*08a0*/  UIADD3 UR8, -UR9, 0x100000, URZ ;  /* 0x0010000009087890 */ /* 0x000fc8000fffe13f */
[----:B------:R-:W-:Y:S02]  /*08b0*/  USHF.L.U32 UR9, UR8, 0xb, URZ ;  /* 0x0000000b08097899 */ /* 0x000fe4000800063f */
[----:B------:R-:W-:Y:S01]  /*08c0*/  USHF.L.U32 UR8, UR8, 0x1, URZ ;  /* 0x0000000108087899 */ /* 0x000fe2000800063f */
[----:B------:R-:W1:Y:S03]  /*08d0*/  FENCE.VIEW.ASYNC.S ;  /* 0x00000000000073c6 */ /* 0x000e660000000000 */
[----:B-1----:R1:W1:Y:S08]  /*08e0*/  SYNCS.EXCH.64 URZ, [UR11+0x70c0], UR4 ;  /* 0x0070c0040b3f75b2 */ /* 0x0022700008000100 */
[----:B------:R1:W1:Y:S01]  /*08f0*/  SYNCS.EXCH.64 URZ, [UR11+0x70c8], UR8 ;  /* 0x0070c8080b3f75b2 */ /* 0x0002620008000100 */
[----:B------:R-:W-:Y:S01]  /*0900*/  NOP ;  /* 0x0000000000007918 */ /* 0x000fe20000000000 */
.L_x_5:
[----:B------:R-:W-:Y:S01]  /*0910*/  ISETP.NE.AND P0, PT, RZ, UR36, PT ;  /* 0x00000024ff007c0c */ /* 0x000fe2000bf05270 */
[----:B------:R-:W-:Y:S01]  /*0920*/  IMAD.U32 R2, RZ, RZ, UR10 ;  /* 0x0000000aff027e24 */ /* 0x000fe2000f8e00ff */
[----:B------:R-:W-:Y:S01]  /*0930*/  NOP ;  /* 0x0000000000007918 */ /* 0x000fe20000000000 */
[----:B-1234-:R-:W-:Y:S03]  /*0940*/  BAR.SYNC.DEFER_BLOCKING 0x0 ;  /* 0x0000000000007b1d */ /* 0x01efe60000010000 */
[----:B------:R-:W-:-:S07]  /*0950*/  ISETP.EQ.AND P2, PT, R2, 0x1, P1 ;  /* 0x000000010200780c */ /* 0x000fce0000f42270 */
[----:B------:R-:W-:Y:S06]  /*0960*/  @!P0 BRA `(.L_x_6) ;  /* 0x0000007800a88947 */ /* 0x000fec0003800000 */
[----:B------:R-:W-:-:S06]  /*0970*/  UISETP.GT.U32.AND UP2, UPT, UR7, 0x3, UPT ;  /* 0x000000030700788c */ /* 0x000fcc000bf44070 */
[----:B------:R-:W-:-:S13]  /*0980*/  PLOP3.LUT P0, PT, PT, PT, UP2, 0x80, 0x0 ;  /* 0x000000000000781c */ /* 0x000fda0003f0f028 */
[----:B------:R-:W-:Y:S05]  /*0990*/  @P0 EXIT ;  /* 0x000000000000094d */ /* 0x000fea0003800000 */
.L_x_7:
[----:B------:R-:W-:-:S08]  /*09a0*/  NOP ;  /* 0x0000000000007918 */ /* 0x000fd00000000000 */
[----:B------:R-:W1:Y:S02]  /*09b0*/  USETMAXREG.TRY_ALLOC.CTAPOOL UP2, 0xf0 ;  /* 0x000000f0000079c8 */ /* 0x000e640008040600 */
[----:B-1----:R-:W-:-:S13]  /*09c0*/  PLOP3.LUT P0, PT, PT, PT, UP2, 0x80, 0x0 ;  /* 0x000000000000781c */ /* 0x002fda0003f0f028 */
[----:B------:R-:W-:Y:S05]  /*09d0*/  @!P0 BRA `(.L_x_7) ;  /* 0xfffffffc00f08947 */ /* 0x000fea000383ffff */
[----:B------:R-:W-:Y:S01]  /*09e0*/  UISETP.NE.AND UP2, UPT, UR36, 0x1, UPT ;  /* 0x000000012400788c */ /* 0x000fe2000bf45270 */
[----:B------:R-:W1:Y:S01]  /*09f0*/  S2UR UR8, SR_CTAID.X ;  /* 0x00000000000879c3 */ /* 0x000e620000002500 */
[----:B------:R-:W-:Y:S01]  /*0a00*/  UMOV UR4, URZ ;  /* 0x0000003f00047c82 */ /* 0x000fe20008000000 */
[----:B------:R-:W-:-:S03]  /*0a10*/  UMOV UR5, URZ ;  /* 0x0000003f00057c82 */ /* 0x000fc60008000000 */
[----:B------:R-:W-:-:S13]  /*0a20*/  PLOP3.LUT P0, PT, PT, PT, UP2, 0x80, 0x0 ;  /* 0x000000000000781c */ /* 0x000fda0003f0f028 */
[----:B------:R-:W-:Y:S05]  /*0a30*/  @!P0 BRA `(.L_x_8) ;  /* 0x00000000003c8947 */ /* 0x000fea0003800000 */
[----:B------:R-:W-:Y:S01]  /*0a40*/  UISETP.NE.AND UP2, UPT, UR36, 0x2, UPT ;  /* 0x000000022400788c */ /* 0x000fe2000bf45270 */
[----:B------:R-:W-:-:S05]  /*0a50*/  UMOV UR5, 0x1 ;  /* 0x0000000100057882 */ /* 0x000fca0000000000 */
[----:B------:R-:W-:-:S13]  /*0a60*/  PLOP3.LUT P1, PT, PT, PT, UP2, 0x80, 0x0 ;  /* 0x000000000000781c */ /* 0x000fda0003f2f028 */
[----:B------:R-:W-:Y:S05]  /*0a70*/  @!P1 BRA `(.L_x_8) ;  /* 0x00000000002c9947 */ /* 0x000fea0003800000 */
[----:B------:R-:W-:-:S06]  /*0a80*/  UISETP.NE.AND UP2, UPT, UR36, 0x3, UPT ;  /* 0x000000032400788c */ /* 0x000fcc000bf45270 */
[----:B------:R-:W-:-:S13]  /*0a90*/  PLOP3.LUT P1, PT, PT, PT, UP2, 0x80, 0x0 ;  /* 0x000000000000781c */ /* 0x000fda0003f2f028 */
[----:B------:R-:W-:Y:S05]  /*0aa0*/  @!P1 BRA `(.L_x_9) ;  /* 0x0000000000189947 */ /* 0x000fea0003800000 */
[----:B------:R-:W-:-:S11]  /*0ab0*/  UISETP.NE.AND UP2, UPT, UR36, 0x4, UPT ;  /* 0x000000042400788c */ /* 0x000fd6000bf45270 */
[----:B------:R-:W-:Y:S01]  /*0ac0*/  @!UP2 UMOV UR4, 0x1 ;  /* 0x000000010004a882 */ /* 0x000fe20000000000 */
[----:B------:R-:W-:Y:S01]  /*0ad0*/  @!UP2 UMOV UR5, 0x1 ;  /* 0x000000010005a882 */ /* 0x000fe20000000000 */
[----:B------:R-:W-:Y:S01]  /*0ae0*/  @UP2 UMOV UR4, URZ ;  /* 0x0000003f00042c82 */ /* 0x000fe20008000000 */
[----:B------:R-:W-:Y:S01]  /*0af0*/  @UP2 UMOV UR5, URZ ;  /* 0x0000003f00052c82 */ /* 0x000fe20008000000 */
[----:B------:R-:W-:Y:S05]  /*0b00*/  BRA `(.L_x_8) ;  /* 0x0000000000087947 */ /* 0x000fea0003800000 */
.L_x_9:
[----:B------:R-:W-:Y:S01]  /*0b10*/  UMOV UR4, 0x1 ;  /* 0x0000000100047882 */ /* 0x000fe20000000000 */
[----:B------:R-:W-:-:S05]  /*0b20*/  UMOV UR5, URZ ;  /* 0x0000003f00057c82 */ /* 0x000fca0008000000 */
.L_x_8:
[----:B------:R-:W-:Y:S05]  /*0b30*/  @!P0 BRA `(.L_x_10) ;  /* 0x0000000000408947 */ /* 0x000fea0003800000 */
[----:B------:R-:W-:-:S06]  /*0b40*/  UISETP.NE.AND UP2, UPT, UR36, 0x2, UPT ;  /* 0x000000022400788c */ /* 0x000fcc000bf45270 */
[----:B------:R-:W-:-:S13]  /*0b50*/  PLOP3.LUT P0, PT, PT, PT, UP2, 0x80, 0x0 ;  /* 0x000000000000781c */ /* 0x000fda0003f0f028 */
[----:B------:R-:W-:Y:S05]  /*0b60*/  @!P0 BRA `(.L_x_11) ;  /* 0x00000000002c8947 */ /* 0x000fea0003800000 */
[----:B------:R-:W-:-:S06]  /*0b70*/  UISETP.NE.AND UP2, UPT, UR36, 0x3, UPT ;  /* 0x000000032400788c */ /* 0x000fcc000bf45270 */
[----:B------:R-:W-:-:S13]  /*0b80*/  PLOP3.LUT P0, PT, PT, PT, UP2, 0x80, 0x0 ;  /* 0x000000000000781c */ /* 0x000fda0003f0f028 */
[----:B------:R-:W-:Y:S05]  /*0b90*/  @!P0 BRA `(.L_x_12) ;  /* 0x0000000000188947 */ /* 0x000fea0003800000 */
[----:B------:R-:W-:Y:S01]  /*0ba0*/  UISETP.NE.AND UP2, UPT, UR36, 0x4, UPT ;  /* 0x000000042400788c */ /* 0x000fe2000bf45270 */
[----:B-1----:R-:W-:-:S05]  /*0bb0*/  UMOV UR37, UR8 ;  /* 0x0000000800257c82 */ /* 0x002fca0008000000 */
[----:B------:R-:W-:-:S13]  /*0bc0*/  PLOP3.LUT P0, PT, PT, PT, UP2, 0x80, 0x0 ;  /* 0x000000000000781c */ /* 0x000fda0003f0f028 */
[----:B------:R-:W-:Y:S05]  /*0bd0*/  @P0 BRA `(.L_x_13) ;  /* 0x00000000001c0947 */ /* 0x000fea0003800000 */
[----:B------:R-:W-:Y:S01]  /*0be0*/  ULEA UR37, UR8, 0x3, 0x1 ;  /* 0x0000000308257891 */ /* 0x000fe2000f8e083f */
[----:B------:R-:W-:Y:S11]  /*0bf0*/  BRA `(.L_x_13) ;  /* 0x0000000000147947 */ /* 0x000ff60003800000 */
.L_x_12:
[----:B-1----:R-:W-:Y:S01]  /*0c00*/  ULEA UR37, UR8, 0x2, 0x1 ;  /* 0x0000000208257891 */ /* 0x002fe2000f8e083f */
[----:B------:R-:W-:Y:S11]  /*0c10*/  BRA `(.L_x_13) ;  /* 0x00000000000c7947 */ /* 0x000ff60003800000 */
.L_x_11:
[----:B-1----:R-:W-:Y:S01]  /*0c20*/  ULEA UR37, UR8, 0x1, 0x1 ;  /* 0x0000000108257891 */ /* 0x002fe2000f8e083f */
[----:B------:R-:W-:Y:S11]  /*0c30*/  BRA `(.L_x_13) ;  /* 0x0000000000047947 */ /* 0x000ff60003800000 */
.L_x_10:
[----:B-1----:R-:W-:-:S12]  /*0c40*/  USHF.L.U32 UR37, UR8, 0x1, URZ ;  /* 0x0000000108257899 */ /* 0x002fd8000800063f */
.L_x_13:
[----:B------:R-:W1:Y:S01]  /*0c50*/  LDC R2, c[0x0][0x28c] ;  /* 0x0000a300ff027b82 */ /* 0x000e620000000800 */
[----:B------:R-:W-:-:S04]  /*0c60*/  ULOP3.LUT UR6, UR6, 0x1, URZ, 0xfc, !UPT ;  /* 0x0000000106067892 */ /* 0x000fc8000f8efc3f */
[----:B------:R-:W-:Y:S02]  /*0c70*/  UISETP.NE.AND UP2, UPT, UR6, 0x3, UPT ;  /* 0x000000030600788c */ /* 0x000fe4000bf45270 */
[----:B------:R-:W-:-:S04]  /*0c80*/  ULEA UR6, UR8, 0xbf, 0x7 ;  /* 0x000000bf08067891 */ /* 0x000fc8000f8e383f */
[----:B------:R-:W-:Y:S01]  /*0c90*/  PLOP3.LUT P0, PT, PT, PT, UP2, 0x80, 0x0 ;  /* 0x000000000000781c */ /* 0x000fe20003f0f028 */
[----:B------:R-:W-:Y:S01]  /*0ca0*/  USHF.R.U32.HI UR6, URZ, 0x6, UR6 ;  /* 0x000000063f067899 */ /* 0x000fe20008011606 */
[----:B-1----:R-:W-:-:S05]  /*0cb0*/  VIADD R2, R2, 0x3f ;  /* 0x0000003f02027836 */ /* 0x002fca0000000000 */
[----:B------:R-:W-:-:S04]  /*0cc0*/  SHF.R.S32.HI R3, RZ, 0x1f, R2 ;  /* 0x0000001fff037819 */ /* 0x000fc80000011402 */
[----:B------:R-:W-:-:S04]  /*0cd0*/  LEA.HI R3, R3, R2, RZ, 0x6 ;  /* 0x0000000203037211 */ /* 0x000fc800078f30ff */
[----:B------:R-:W-:-:S04]  /*0ce0*/  SHF.R.S32.HI R3, RZ, 0x6, R3 ;  /* 0x00000006ff037819 */ /* 0x000fc80000011403 */
[----:B------:R-:W-:Y:S01]  /*0cf0*/  VIMNMX R4, R3, UR6, PT ;  /* 0x0000000603047c48 */ /* 0x000fe2000bfe0100 */
[----:B------:R-:W-:Y:S06]  /*0d00*/  @!P0 BRA `(.L_x_14) ;  /* 0x0000000000048947 */ /* 0x000fec0003800000 */
[----:B------:R-:W-:Y:S01]  /*0d10*/  BPT.TRAP 0x1 ;  /* 0x000000040000795c */ /* 0x000fe20000300000 */
.L_x_14:
[----:B------:R-:W1:Y:S01]  /*0d20*/  S2UR UR6, SR_CgaCtaId ;  /* 0x00000000000679c3 */ /* 0x000e620000008800 */
[----:B------:R-:W-:Y:S01]  /*0d30*/  UMOV UR38, 0x400 ;  /* 0x0000040000267882 */ /* 0x000fe20000000000 */
[----:B------:R-:W-:Y:S01]  /*0d40*/  IMAD.U32 R9, RZ, RZ, UR4 ;  /* 0x00000004ff097e24 */ /* 0x000fe2000f8e00ff */
[----:B------:R-:W-:-:S04]  /*0d50*/  SHF.R.S32.HI R3, RZ, 0x1f, R0 ;  /* 0x0000001fff037819 */ /* 0x000fc80000011400 */
[----:B------:R-:W-:Y:S02]  /*0d60*/  SHF.L.U32 R9, R9, 0x1f, RZ ;  /* 0x0000001f09097819 */ /* 0x000fe400000006ff */
[----:B------:R-:W-:-:S04]  /*0d70*/  LEA.HI R3, R3, R0, RZ, 0x7 ;  /* 0x0000000003037211 */ /* 0x000fc800078f38ff */
[----:B------:R-:W-:-:S05]  /*0d80*/  LOP3.LUT R3, R3, 0xffffff80, RZ, 0xc0, !PT ;  /* 0xffffff8003037812 */ /* 0x000fca00078ec0ff */
[----:B------:R-:W-:-:S05]  /*0d90*/  IMAD.IADD R3, R0, 0x1, -R3 ;  /* 0x0000000100037824 */ /* 0x000fca00078e0a03 */
[----:B------:R-:W-:Y:S01]  /*0da0*/  SHF.R.S32.HI R2, RZ, 0x1f, R3 ;  /* 0x0000001fff027819 */ /* 0x000fe20000011403 */
[----:B-1----:R-:W-:-:S03]  /*0db0*/  ULEA UR38, UR6, UR38, 0x18 ;  /* 0x0000002606267291 */ /* 0x002fc6000f8ec03f */
[CC--:B------:R-:W-:Y:S01]  /*0dc0*/  LEA.HI R5, R2.reuse, R3.reuse, RZ, 0x2 ;  /* 0x0000000302057211 */ /* 0x0c0fe200078f10ff */
[----:B------:R-:W-:Y:S01]  /*0dd0*/  ULEA UR6, UR5, UR38, 0x3 ;  /* 0x0000002605067291 */ /* 0x000fe2000f8e183f */
[----:B------:R-:W-:Y:S02]  /*0de0*/  LEA.HI R8, R2, R3, RZ, 0x5 ;  /* 0x0000000302087211 */ /* 0x000fe400078f28ff */
[--C-:B------:R-:W-:Y:S02]  /*0df0*/  SHF.R.S32.HI R6, RZ, 0x2, R5.reuse ;  /* 0x00000002ff067819 */ /* 0x100fe40000011405 */
[----:B------:R-:W-:Y:S02]  /*0e00*/  SHF.R.S32.HI R7, RZ, 0x1f, R5 ;  /* 0x0000001fff077819 */ /* 0x000fe40000011405 */
[----:B------:R-:W-:Y:S02]  /*0e10*/  SHF.R.S32.HI R8, RZ, 0x5, R8 ;  /* 0x00000005ff087819 */ /* 0x000fe40000011408 */
[----:B------:R-:W1:Y:S01]  /*0e20*/  SYNCS.PHASECHK.TRANS64.TRYWAIT P1, [UR6+0x7050], R9 ;  /* 0x00705009ff0075a7 */ /* 0x000e620008020146 */
[----:B------:R-:W-:-:S02]  /*0e30*/  LEA.HI R7, R7, R6, RZ, 0x3 ;  /* 0x0000000607077211 */ /* 0x000fc400078f18ff */
[----:B------:R-:W-:Y:S02]  /*0e40*/  LOP3.LUT R2, R5, 0x7ffffffc, RZ, 0xc0, !PT ;  /* 0x7ffffffc05027812 */ /* 0x000fe400078ec0ff */
[----:B------:R-:W-:-:S03]  /*0e50*/  LOP3.LUT R7, R7, 0xfffffff8, RZ, 0xc0, !PT ;  /* 0xfffffff807077812 */ /* 0x000fc600078ec0ff */
[----:B------:R-:W-:Y:S02]  /*0e60*/  IMAD.IADD R2, R3, 0x1, -R2 ;  /* 0x0000000103027824 */ /* 0x000fe400078e0a02 */
[----:B------:R-:W-:-:S04]  /*0e70*/  IMAD.IADD R7, R6, 0x1, -R7 ;  /* 0x0000000106077824 */ /* 0x000fc800078e0a07 */
[----:B------:R-:W-:Y:S02]  /*0e80*/  IMAD R7, R8, 0x10, R7 ;  /* 0x0000001008077824 */ /* 0x000fe400078e0207 */
[----:B------:R-:W-:Y:S01]  /*0e90*/  IMAD.U32 R8, RZ, RZ, UR37 ;  /* 0x00000025ff087e24 */ /* 0x000fe2000f8e00ff */
[----:B-1----:R-:W-:Y:S06]  /*0ea0*/  @!P1 BRA `(.L_x_15) ;  /* 0x0000008400789947 */ /* 0x002fec0003800000 */
.L_x_100:
[----:B------:R-:W-:Y:S02]  /*0eb0*/  IMAD.SHL.U32 R5, R2, 0x2, RZ ;  /* 0x0000000202057824 */ /* 0x000fe400078e00ff */
[----:B------:R-:W-:Y:S01]  /*0ec0*/  IMAD R2, R8, 0x40, R7 ;  /* 0x0000004008027824 */ /* 0x000fe200078e0207 */
[----:B------:R-:W-:Y:S06]  /*0ed0*/  @!P0 BRA `(.L_x_16) ;  /* 0x0000000000048947 */ /* 0x000fec0003800000 */
[----:B------:R-:W-:Y:S01]  /*0ee0*/  BPT.TRAP 0x1 ;  /* 0x000000040000795c */ /* 0x000fe20000300000 */
.L_x_16:
[----:B------:R-:W-:Y:S01]  /*0ef0*/  SHF.L.U32 R7, RZ, 0x1f, RZ ;  /* 0x0000001fff077819 */ /* 0x000fe200000006ff */
[----:B------:R-:W-:Y:S01]  /*0f00*/  UIADD3 UR13, UR38, 0x7090, URZ ;  /* 0x00007090260d7890 */ /* 0x000fe2000fffe03f */
[----:B------:R-:W-:Y:S02]  /*0f10*/  ISETP.NE.AND P2, PT, RZ, UR7, PT ;  /* 0x00000007ff007c0c */ /* 0x000fe4000bf45270 */
[----:B------:R-:W2:Y:S02]  /*0f20*/  SYNCS.PHASECHK.TRANS64.TRYWAIT P1, [UR38+0x7000], R7 ;  /* 0x00700007ff0075a7 */ /* 0x000ea40008020166 */
[----:B--2---:R-:W-:Y:S09]  /*0f30*/  @!P1 BRA `(.L_x_17) ;  /* 0x00000084006c9947 */ /* 0x004ff20003800000 */
.L_x_101:
[----:B------:R-:W-:Y:S01]  /*0f40*/  ULEA UR15, UR36, UR13, 0x3 ;  /* 0x0000000d240f7291 */ /* 0x000fe2000f8e183f */
[----:B------:R-:W-:-:S04]  /*0f50*/  SEL R3, RZ, 0x1, P2 ;  /* 0x00000001ff037807 */ /* 0x000fc80001000000 */
[----:B------:R-:W-:-:S04]  /*0f60*/  SHF.L.U32 R3, R3, 0x1f, RZ ;  /* 0x0000001f03037819 */ /* 0x000fc800000006ff */
[----:B------:R-:W2:Y:S02]  /*0f70*/  SYNCS.PHASECHK.TRANS64.TRYWAIT P1, [UR15+-0x8], R3 ;  /* 0xfffff803ff0075a7 */ /* 0x000ea4000802014f */
[----:B--2---:R-:W-:Y:S05]  /*0f80*/  @!P1 BRA `(.L_x_18) ;  /* 0x0000008400709947 */ /* 0x004fea0003800000 */
.L_x_102:
[----:B------:R-:W-:Y:S01]  /*0f90*/  USHF.R.U32.HI UR4, URZ, 0x4, UR38 ;  /* 0x000000043f047899 */ /* 0x000fe20008011626 */
[----:B------:R-:W-:Y:S01]  /*0fa0*/  WARPGROUP.ARRIVE ;  /* 0x00000000000079c5 */ /* 0x000fe20000000000 */
[----:B------:R-:W-:Y:S01]  /*0fb0*/  UIADD3 UR6, UR38, 0x2000, URZ ;  /* 0x0000200026067890 */ /* 0x000fe2000fffe03f */
[C---:B-1----:R-:W-:Y:S01]  /*0fc0*/  VIADD R3, R5.reuse, 0x8 ;  /* 0x0000000805037836 */ /* 0x042fe20000000000 */
[----:B------:R-:W-:Y:S01]  /*0fd0*/  ULOP3.LUT UR4, UR4, 0x3fff, URZ, 0xc0, !UPT ;  /* 0x00003fff04047892 */ /* 0x000fe2000f8ec03f */
[C---:B------:R-:W-:Y:S01]  /*0fe0*/  VIADD R9, R5.reuse, 0x9 ;  /* 0x0000000905097836 */ /* 0x040fe20000000000 */
[----:B------:R-:W-:Y:S01]  /*0ff0*/  USHF.R.U32.HI UR6, URZ, 0x4, UR6 ;  /* 0x000000043f067899 */ /* 0x000fe20008011606 */
[C---:B------:R-:W-:Y:S01]  /*1000*/  ISETP.GE.AND P3, PT, R2.reuse, R5, PT ;  /* 0x000000050200720c */ /* 0x040fe20003f66270 */
[----:B------:R-:W-:Y:S01]  /*1010*/  ULOP3.LUT UR4, UR4, 0x10000, URZ, 0xfc, !UPT ;  /* 0x0001000004047892 */ /* 0x000fe2000f8efc3f */
[C---:B------:R-:W-:Y:S01]  /*1020*/  ISETP.GE.AND P6, PT, R2.reuse, R3, PT ;  /* 0x000000030200720c */ /* 0x040fe20003fc6270 */
[----:B------:R-:W-:Y:S01]  /*1030*/  ULOP3.LUT UR6, UR6, 0x3fff, URZ, 0xc0, !UPT ;  /* 0x00003fff06067892 */ /* 0x000fe2000f8ec03f */
[C---:B------:R-:W-:Y:S01]  /*1040*/  ISETP.GE.AND P5, PT, R2.reuse, R9, PT ;  /* 0x000000090200720c */ /* 0x040fe20003fa6270 */
[----:B------:R-:W-:Y:S01]  /*1050*/  ULEA UR4, UR5, UR4, 0x8 ;  /* 0x0000000405047291 */ /* 0x000fe2000f8e403f */
[C---:B------:R-:W-:Y:S01]  /*1060*/  ISETP.GT.AND P2, PT, R2.reuse, R5, PT ;  /* 0x000000050200720c */ /* 0x040fe20003f44270 */
[----:B------:R-:W-:Y:S01]  /*1070*/  ULOP3.LUT UR12, UR6, 0x10000, URZ, 0xfc, !UPT ;  /* 0x00010000060c7892 */ /* 0x000fe2000f8efc3f */
[C---:B------:R-:W-:Y:S01]  /*1080*/  VIADD R3, R5.reuse, 0x18 ;  /* 0x0000001805037836 */ /* 0x040fe20000000000 */
[----:B------:R-:W-:Y:S01]  /*1090*/  UMOV UR5, 0x80000020 ;  /* 0x8000002000057882 */ /* 0x000fe20000000000 */
[----:B------:R-:W-:Y:S01]  /*10a0*/  UMOV UR11, 0x80000020 ;  /* 0x80000020000b7882 */ /* 0x000fe20000000000 */
[----:B------:R-:W-:Y:S01]  /*10b0*/  UMOV UR9, UR5 ;  /* 0x0000000500097c82 */ /* 0x000fe20008000000 */
[----:B------:R-:W-:Y:S01]  /*10c0*/  UMOV UR8, UR4 ;  /* 0x0000000400087c82 */ /* 0x000fe20008000000 */
[C---:B------:R-:W-:Y:S01]  /*10d0*/  VIADD R9, R5.reuse, 0x19 ;  /* 0x0000001905097836 */ /* 0x040fe20000000000 */
[----:B------:R-:W-:Y:S01]  /*10e0*/  UMOV UR10, UR12 ;  /* 0x0000000c000a7c82 */ /* 0x000fe20008000000 */
[C---:B------:R-:W-:Y:S01]  /*10f0*/  VIADD R11, R5.reuse, 0x10 ;  /* 0x00000010050b7836 */ /* 0x040fe20000000000 */
[----:B------:R-:W-:Y:S01]  /*1100*/  QGMMA.64x64x32.F32.E4M3.E4M3 R24, gdesc[UR8], RZ, !UPT, gsb0 ;  /* 0x00e00000081879f3 */ /* 0x000fe2000c0008ff */
[----:B------:R-:W-:Y:S01]  /*1110*/  UIADD3 UR8, UR4, 0x2, URZ ;  /* 0x0000000204087890 */ /* 0x000fe2000fffe03f */
[----:B------:R-:W-:Y:S01]  /*1120*/  VIADD R13, R5, 0x11 ;  /* 0x00000011050d7836 */ /* 0x000fe20000000000 */
[----:B------:R-:W-:Y:S01]  /*1130*/  UIADD3 UR10, UR12, 0x2, URZ ;  /* 0x000000020c0a7890 */ /* 0x000fe2000fffe03f */
[C---:B------:R-:W-:Y:S01]  /*1140*/  ISETP.GE.AND P1, PT, R2.reuse, R11, PT ;  /* 0x0000000b0200720c */ /* 0x040fe20003f26270 */
[----:B------:R-:W-:Y:S01]  /*1150*/  UMOV UR9, 0x80000020 ;  /* 0x8000002000097882 */ /* 0x000fe20000000000 */
[----:B------:R-:W-:Y:S01]  /*1160*/  UMOV UR11, 0x80000020 ;  /* 0x80000020000b7882 */ /* 0x000fe20000000000 */
[----:B------:R-:W-:Y:S01]  /*1170*/  ISETP.GE.AND P4, PT, R2, R13, PT ;  /* 0x0000000d0200720c */ /* 0x000fe20003f86270 */
[----:B------:R-:W-:Y:S01]  /*1180*/  ULDC UR6, c[0x0][0x604] ;  /* 0x0001810000067ab9 */ /* 0x000fe20000000800 */
[----:B------:R-:W-:Y:S01]  /*1190*/  P2R R8, PR, RZ, 0x1 ;  /* 0x00000001ff087803 */ /* 0x000fe20000000000 */
[----:B------:R-:W-:Y:S01]  /*11a0*/  USHF.L.U32 UR7, UR7, 0x3, URZ ;  /* 0x0000000307077899 */ /* 0x000fe2000800063f */
[----:B------:R-:W-:-:S03]  /*11b0*/  IMAD.MOV.U32 R87, RZ, RZ, RZ ;  /* 0x000000ffff577224 */ /* 0x000fc600078e00ff */
[----:B------:R-:W-:-:S06]  /*11c0*/  ULOP3.LUT UR7, UR7, 0x8, URZ, 0xc, !UPT ;  /* 0x0000000807077892 */ /* 0x000fcc000f8e0c3f */
[----:B------:R-:W-:Y:S01]  /*11d0*/  IMAD.U32 R17, RZ, RZ, UR7 ;  /* 0x00000007ff117e24 */ /* 0x000fe2000f8e00ff */
[----:B------:R-:W-:Y:S02]  /*11e0*/  WARPGROUP.DEPBAR.LE gsb0, 0x0 ;  /* 0x00008000000079c5 */ /* 0x000fe40000010000 */
[----:B------:R-:W-:-:S06]  /*11f0*/  WARPGROUP.ARRIVE ;  /* 0x00000000000079c5 */ /* 0x000fcc0000000000 */
[----:B------:R-:W-:Y:S03]  /*1200*/  QGMMA.64x64x32.F32.E4M3.E4M3 R24, gdesc[UR8], R24, gsb0 ;  /* 0x00e00000081879f3 */ /* 0x000fe60008000818 */
[----:B------:R-:W-:Y:S02]  /*1210*/  WARPGROUP.DEPBAR.LE gsb0, 0x0 ;  /* 0x00008000000079c5 */ /* 0x000fe40000010000 */
[----:B------:R-:W-:Y:S01]  /*1220*/  FSEL R24, R24, -INF , P3 ;  /* 0xff80000018187808 */ /* 0x000fe20001800000 */
[----:B------:R1:W-:Y:S01]  /*1230*/  SYNCS.ARRIVE.TRANS64.A1T0 RZ, [R17+UR13], RZ ;  /* 0x000000ff11ff79a7 */ /* 0x0003e2000810000d */
[----:B------:R-:W-:Y:S02]  /*1240*/  FSEL R30, R30, -INF , P3 ;  /* 0xff8000001e1e7808 */ /* 0x000fe40001800000 */
[----:B------:R-:W-:Y:S02]  /*1250*/  FSEL R25, R25, -INF , P2 ;  /* 0xff80000019197808 */ /* 0x000fe40001000000 */
[----:B------:R-:W-:-:S02]  /*1260*/  FSEL R31, R31, -INF , P2 ;  /* 0xff8000001f1f7808 */ /* 0x000fc40001000000 */
[C---:B------:R-:W-:Y:S01]  /*1270*/  ISETP.GE.AND P3, PT, R2.reuse, R3, PT ;  /* 0x000000030200720c */ /* 0x040fe20003f66270 */
[C---:B------:R-:W-:Y:S01]  /*1280*/  VIADD R3, R5.reuse, 0x20 ;  /* 0x0000002005037836 */ /* 0x040fe20000000000 */
[----:B------:R-:W-:Y:S01]  /*1290*/  ISETP.GE.AND P2, PT, R2, R9, PT ;  /* 0x000000090200720c */ /* 0x000fe20003f46270 */
[----:B------:R-:W-:Y:S01]  /*12a0*/  VIADD R9, R5, 0x21 ;  /* 0x0000002105097836 */ /* 0x000fe20000000000 */
[----:B------:R-:W-:Y:S02]  /*12b0*/  FSEL R28, R28, -INF , P6 ;  /* 0xff8000001c1c7808 */ /* 0x000fe40003000000 */
[----:B------:R-:W-:Y:S02]  /*12c0*/  FSEL R34, R34, -INF , P6 ;  /* 0xff80000022227808 */ /* 0x000fe40003000000 */
[----:B------:R-:W-:Y:S02]  /*12d0*/  FSEL R29, R29, -INF , P5 ;  /* 0xff8000001d1d7808 */ /* 0x000fe40002800000 */
[----:B------:R-:W-:-:S02]  /*12e0*/  FSEL R35, R35, -INF , P5 ;  /* 0xff80000023237808 */ /* 0x000fc40002800000 */
[C---:B------:R-:W-:Y:S01]  /*12f0*/  ISETP.GE.AND P6, PT, R2.reuse, R3, PT ;  /* 0x000000030200720c */ /* 0x040fe20003fc6270 */
[----:B------:R-:W-:Y:S01]  /*1300*/  VIADD R3, R5, 0x28 ;  /* 0x0000002805037836 */ /* 0x000fe20000000000 */
[----:B------:R-:W-:Y:S02]  /*1310*/  ISETP.GE.AND P5, PT, R2, R9, PT ;  /* 0x000000090200720c */ /* 0x000fe40003fa6270 */
[----:B------:R-:W-:Y:S02]  /*1320*/  FMNMX R9, R24, R25, !PT ;  /* 0x0000001918097209 */ /* 0x000fe40007800000 */
[----:B------:R-:W-:Y:S02]  /*1330*/  FSEL R32, R32, -INF , P1 ;  /* 0xff80000020207808 */ /* 0x000fe40000800000 */
[----:B------:R-:W-:Y:S02]  /*1340*/  FSEL R38, R38, -INF , P1 ;  /* 0xff80000026267808 */ /* 0x000fe40000800000 */
[----:B------:R-:W-:-:S02]  /*1350*/  FMNMX R6, R28, R9, !PT ;  /* 0x000000091c067209 */ /* 0x000fc40007800000 */
[C---:B------:R-:W-:Y:S01]  /*1360*/  ISETP.GE.AND P1, PT, R2.reuse, R3, PT ;  /* 0x000000030200720c */ /* 0x040fe20003f26270 */
[----:B------:R-:W-:Y:S01]  /*1370*/  VIADD R3, R5, 0x29 ;  /* 0x0000002905037836 */ /* 0x000fe20000000000 */
[----:B------:R-:W-:Y:S02]  /*1380*/  FMNMX R9, R29, R6, !PT ;  /* 0x000000061d097209 */ /* 0x000fe40007800000 */
[----:B------:R-:W-:Y:S02]  /*1390*/  FSEL R33, R33, -INF , P4 ;  /* 0xff80000021217808 */ /* 0x000fe40002000000 */
[----:B------:R-:W-:Y:S02]  /*13a0*/  FSEL R39, R39, -INF , P4 ;  /* 0xff80000027277808 */ /* 0x000fe40002000000 */
[----:B------:R-:W-:Y:S01]  /*13b0*/  ISETP.GE.AND P4, PT, R2, R3, PT ;  /* 0x000000030200720c */ /* 0x000fe20003f86270 */
[C---:B------:R-:W-:Y:S01]  /*13c0*/  VIADD R3, R5.reuse, 0x38 ;  /* 0x0000003805037836 */ /* 0x040fe20000000000 */
[----:B------:R-:W-:Y:S01]  /*13d0*/  FMNMX R6, R32, R9, !PT ;  /* 0x0000000920067209 */ /* 0x000fe20007800000 */
[----:B------:R-:W-:Y:S01]  /*13e0*/  VIADD R9, R5, 0x30 ;  /* 0x0000003005097836 */ /* 0x000fe20000000000 */
[----:B------:R-:W-:-:S02]  /*13f0*/  FSEL R36, R36, -INF , P3 ;  /* 0xff80000024247808 */ /* 0x000fc40001800000 */
[----:B------:R-:W-:Y:S02]  /*1400*/  FSEL R42, R42, -INF , P3 ;  /* 0xff8000002a2a7808 */ /* 0x000fe40001800000 */
[----:B------:R-:W-:Y:S02]  /*1410*/  FMNMX R11, R33, R6, !PT ;  /* 0x00000006210b7209 */ /* 0x000fe40007800000 */
[----:B------:R-:W-:Y:S01]  /*1420*/  ISETP.GE.AND P3, PT, R2, R3, PT ;  /* 0x000000030200720c */ /* 0x000fe20003f66270 */
[----:B------:R-:W-:Y:S01]  /*1430*/  VIADD R3, R5, 0x39 ;  /* 0x0000003905037836 */ /* 0x000fe20000000000 */
[----:B------:R-:W-:Y:S02]  /*1440*/  FSEL R37, R37, -INF , P2 ;  /* 0xff80000025257808 */ /* 0x000fe40001000000 */
[----:B------:R-:W-:Y:S02]  /*1450*/  FMNMX R6, R36, R11, !PT ;  /* 0x0000000b24067209 */ /* 0x000fe40007800000 */
[----:B------:R-:W-:-:S02]  /*1460*/  FSEL R43, R43, -INF , P2 ;  /* 0xff8000002b2b7808 */ /* 0x000fc40001000000 */
[C---:B------:R-:W-:Y:S01]  /*1470*/  ISETP.GE.AND P2, PT, R2.reuse, R3, PT ;  /* 0x000000030200720c */ /* 0x040fe20003f46270 */
[----:B------:R-:W-:Y:S01]  /*1480*/  VIADD R3, R2, 0x8 ;  /* 0x0000000802037836 */ /* 0x000fe20000000000 */
[----:B------:R-:W-:Y:S02]  /*1490*/  FSEL R40, R40, -INF , P6 ;  /* 0xff80000028287808 */ /* 0x000fe40003000000 */
[----:B------:R-:W-:Y:S02]  /*14a0*/  FMNMX R11, R37, R6, !PT ;  /* 0x00000006250b7209 */ /* 0x000fe40007800000 */
[----:B------:R-:W-:Y:S02]  /*14b0*/  FSEL R52, R52, -INF , P3 ;  /* 0xff80000034347808 */ /* 0x000fe40001800000 */
[----:B------:R-:W-:Y:S02]  /*14c0*/  FSEL R41, R41, -INF , P5 ;  /* 0xff80000029297808 */ /* 0x000fe40002800000 */
[----:B------:R-:W-:-:S02]  /*14d0*/  FMNMX R6, R40, R11, !PT ;  /* 0x0000000b28067209 */ /* 0x000fc40007800000 */
[----:B------:R-:W-:Y:S02]  /*14e0*/  ISETP.GE.AND P3, PT, R3, R5, PT ;  /* 0x000000050300720c */ /* 0x000fe40003f66270 */
[----:B------:R-:W-:Y:S02]  /*14f0*/  FSEL R53, R53, -INF , P2 ;  /* 0xff80000035357808 */ /* 0x000fe40001000000 */
[----:B------:R-:W-:Y:S02]  /*1500*/  FSEL R44, R44, -INF , P1 ;  /* 0xff8000002c2c7808 */ /* 0x000fe40000800000 */
[----:B------:R-:W-:Y:S02]  /*1510*/  FMNMX R11, R41, R6, !PT ;  /* 0x00000006290b7209 */ /* 0x000fe40007800000 */
[----:B------:R-:W-:Y:S01]  /*1520*/  ISETP.GE.AND P2, PT, R2, R9, PT ;  /* 0x000000090200720c */ /* 0x000fe20003f46270 */
[----:B------:R-:W-:Y:S01]  /*1530*/  VIADD R9, R5, 0x31 ;  /* 0x0000003105097836 */ /* 0x000fe20000000000 */
[----:B------:R-:W-:-:S02]  /*1540*/  FSEL R26, R26, -INF , P3 ;  /* 0xff8000001a1a7808 */ /* 0x000fc40001800000 */
[----:B------:R-:W-:Y:S02]  /*1550*/  ISETP.GT.AND P3, PT, R3, R5, PT ;  /* 0x000000050300720c */ /* 0x000fe40003f64270 */
[----:B------:R-:W-:Y:S02]  /*1560*/  FSEL R45, R45, -INF , P4 ;  /* 0xff8000002d2d7808 */ /* 0x000fe40002000000 */
[----:B------:R-:W-:Y:S02]  /*1570*/  FMNMX R6, R44, R11, !PT ;  /* 0x0000000b2c067209 */ /* 0x000fe40007800000 */
[----:B------:R-:W-:Y:S02]  /*1580*/  FSEL R27, R27, -INF , P3 ;  /* 0xff8000001b1b7808 */ /* 0x000fe40001800000 */
[----:B------:R-:W-:Y:S02]  /*1590*/  ISETP.GE.AND P3, PT, R2, R9, PT ;  /* 0x000000090200720c */ /* 0x000fe40003f66270 */
[----:B------:R-:W-:-:S02]  /*15a0*/  FSEL R48, R48, -INF , P2 ;  /* 0xff80000030307808 */ /* 0x000fc40001000000 */
[----:B------:R-:W-:Y:S02]  /*15b0*/  FMNMX R9, R45, R6, !PT ;  /* 0x000000062d097209 */ /* 0x000fe40007800000 */
[----:B------:R-:W-:Y:S02]  /*15c0*/  FSEL R49, R49, -INF , P3 ;  /* 0xff80000031317808 */ /* 0x000fe40001800000 */
[----:B------:R-:W-:Y:S02]  /*15d0*/  FMNMX R6, R48, R9, !PT ;  /* 0x0000000930067209 */ /* 0x000fe40007800000 */
[----:B------:R-:W-:Y:S02]  /*15e0*/  FSEL R46, R46, -INF , P6 ;  /* 0xff8000002e2e7808 */ /* 0x000fe40003000000 */
[----:B------:R-:W-:Y:S02]  /*15f0*/  FMNMX R9, R49, R6, !PT ;  /* 0x0000000631097209 */ /* 0x000fe40007800000 */
[----:B------:R-:W-:-:S02]  /*1600*/  FSEL R47, R47, -INF , P5 ;  /* 0xff8000002f2f7808 */ /* 0x000fc40002800000 */
[----:B------:R-:W-:Y:S02]  /*1610*/  FMNMX R6, R52, R9, !PT ;  /* 0x0000000934067209 */ /* 0x000fe40007800000 */
[----:B------:R-:W-:Y:S02]  /*1620*/  FSEL R50, R50, -INF , P1 ;  /* 0xff80000032327808 */ /* 0x000fe40000800000 */
[----:B------:R-:W-:Y:S02]  /*1630*/  FMNMX R10, R53, R6, !PT ;  /* 0x00000006350a7209 */ /* 0x000fe40007800000 */
[----:B------:R-:W-:Y:S02]  /*1640*/  FSEL R51, R51, -INF , P4 ;  /* 0xff80000033337808 */ /* 0x000fe40002000000 */
[----:B------:R-:W-:Y:S01]  /*1650*/  FSEL R54, R54, -INF , P2 ;  /* 0xff80000036367808 */ /* 0x000fe20001000000 */
[----:B------:R-:W2:Y:S01]  /*1660*/  SHFL.BFLY PT, R9, R10, 0x1, 0x1f ;  /* 0x0c201f000a097f89 */ /* 0x000ea200000e0000 */
[----:B------:R-:W-:-:S02]  /*1670*/  FSEL R55, R55, -INF , P3 ;  /* 0xff80000037377808 */ /* 0x000fc40001800000 */
[----:B--2---:R-:W-:Y:S02]  /*1680*/  FMNMX R11, R10, R9, !PT ;  /* 0x000000090a0b7209 */ /* 0x004fe40007800000 */
[----:B------:R-:W-:-:S03]  /*1690*/  FMNMX R9, R26, R27, !PT ;  /* 0x0000001b1a097209 */ /* 0x000fc60007800000 */
[----:B------:R-:W2:Y:S02]  /*16a0*/  SHFL.BFLY PT, R6, R11, 0x2, 0x1f ;  /* 0x0c401f000b067f89 */ /* 0x000ea400000e0000 */
[----:B--2---:R-:W-:-:S04]  /*16b0*/  FMNMX R6, R11, R6, !PT ;  /* 0x000000060b067209 */ /* 0x004fc80007800000 */
[----:B------:R-:W-:-:S04]  /*16c0*/  FSETP.NEU.AND P0, PT, R6, -INF , PT ;  /* 0xff8000000600780b */ /* 0x000fc80003f0d000 */
[----:B------:R-:W-:Y:S02]  /*16d0*/  FSEL R12, R6, RZ, P0 ;  /* 0x000000ff060c7208 */ /* 0x000fe40000000000 */
[----:B------:R-:W-:Y:S02]  /*16e0*/  ISETP.NE.AND P0, PT, R8, RZ, PT ;  /* 0x000000ff0800720c */ /* 0x000fe40003f05270 */
[----:B------:R-:W-:Y:S01]  /*16f0*/  FMNMX R8, R30, R9, !PT ;  /* 0x000000091e087209 */ /* 0x000fe20007800000 */
[----:B------:R-:W-:-:S03]  /*1700*/  FMUL R12, R12, UR6 ;  /* 0x000000060c0c7c20 */ /* 0x000fc60008400000 */
[----:B------:R-:W-:Y:S01]  /*1710*/  FMNMX R9, R31, R8, !PT ;  /* 0x000000081f097209 */ /* 0x000fe20007800000 */
[--C-:B------:R-:W-:Y:S01]  /*1720*/  FFMA R24, R24, UR6, -R12.reuse ;  /* 0x0000000618187c23 */ /* 0x100fe2000800080c */
[--C-:B------:R-:W-:Y:S01]  /*1730*/  FFMA R25, R25, UR6, -R12.reuse ;  /* 0x0000000619197c23 */ /* 0x100fe2000800080c */
[--C-:B------:R-:W-:Y:S01]  /*1740*/  FFMA R28, R28, UR6, -R12.reuse ;  /* 0x000000061c1c7c23 */ /* 0x100fe2000800080c */
[----:B------:R-:W-:Y:S01]  /*1750*/  FMNMX R8, R34, R9, !PT ;  /* 0x0000000922087209 */ /* 0x000fe20007800000 */
[--C-:B------:R-:W-:Y:S01]  /*1760*/  FFMA R36, R36, UR6, -R12.reuse ;  /* 0x0000000624247c23 */ /* 0x100fe2000800080c */
[----:B------:R-:W-:Y:S01]  /*1770*/  FSETP.GEU.AND P5, PT, R24, -126, PT ;  /* 0xc2fc00001800780b */ /* 0x000fe20003fae000 */
        /* <DEDUP_REMOVED lines=12> */
[----:B------:R-:W-:Y:S01]  /*1840*/  @!P5 FMUL R24, R24, 0.5 ;  /* 0x3f0000001818d820 */ /* 0x000fe20000400000 */
[----:B------:R-:W-:Y:S01]  /*1850*/  FMNMX R8, R42, R9, !PT ;  /* 0x000000092a087209 */ /* 0x000fe20007800000 */
[--C-:B------:R-:W-:Y:S01]  /*1860*/  FFMA R49, R49, UR6, -R12.reuse ;  /* 0x0000000631317c23 */ /* 0x100fe2000800080c */
[----:B------:R-:W-:Y:S01]  /*1870*/  FSETP.GEU.AND P6, PT, R29, -126, PT ;  /* 0xc2fc00001d00780b */ /* 0x000fe20003fce000 */
[----:B------:R-:W-:Y:S01]  /*1880*/  @!P1 FMUL R25, R25, 0.5 ;  /* 0x3f00000019199820 */ /* 0x000fe20000400000 */
[----:B------:R-:W-:Y:S01]  /*1890*/  FMNMX R9, R43, R8, !PT ;  /* 0x000000082b097209 */ /* 0x000fe20007800000 */
[----:B------:R-:W2:Y:S01]  /*18a0*/  MUFU.EX2 R24, R24 ;  /* 0x0000001800187308 */ /* 0x000ea20000000800 */
[----:B------:R-:W-:Y:S01]  /*18b0*/  FSETP.GEU.AND P3, PT, R33, -126, PT ;  /* 0xc2fc00002100780b */ /* 0x000fe20003f6e000 */
[----:B------:R-:W-:Y:S01]  /*18c0*/  @!P2 FMUL R28, R28, 0.5 ;  /* 0x3f0000001c1ca820 */ /* 0x000fe20000400000 */
[----:B------:R-:W-:Y:S01]  /*18d0*/  FMNMX R8, R46, R9, !PT ;  /* 0x000000092e087209 */ /* 0x000fe20007800000 */
[--C-:B------:R-:W-:Y:S01]  /*18e0*/  FFMA R41, R41, UR6, -R12.reuse ;  /* 0x0000000629297c23 */ /* 0x100fe2000800080c */
[--C-:B------:R-:W-:Y:S01]  /*18f0*/  FFMA R44, R44, UR6, -R12.reuse ;  /* 0x000000062c2c7c23 */ /* 0x100fe2000800080c */
[----:B------:R-:W-:Y:S01]  /*1900*/  @!P4 FMUL R32, R32, 0.5 ;  /* 0x3f0000002020c820 */ /* 0x000fe20000400000 */
[----:B------:R-:W-:Y:S01]  /*1910*/  FMNMX R9, R47, R8, !PT ;  /* 0x000000082f097209 */ /* 0x000fe20007800000 */
[----:B------:R-:W3:Y:S01]  /*1920*/  MUFU.EX2 R10, R25 ;  /* 0x00000019000a7308 */ /* 0x000ee20000000800 */
[--C-:B------:R-:W-:Y:S01]  /*1930*/  FFMA R45, R45, UR6, -R12.reuse ;  /* 0x000000062d2d7c23 */ /* 0x100fe2000800080c */
[----:B------:R-:W-:Y:S01]  /*1940*/  @!P6 FMUL R29, R29, 0.5 ;  /* 0x3f0000001d1de820 */ /* 0x000fe20000400000 */
[----:B------:R-:W-:Y:S01]  /*1950*/  FMNMX R8, R50, R9, !PT ;  /* 0x0000000932087209 */ /* 0x000fe20007800000 */
[--C-:B------:R-:W-:Y:S01]  /*1960*/  FFMA R52, R52, UR6, -R12.reuse ;  /* 0x0000000634347c23 */ /* 0x100fe2000800080c */
[----:B------:R-:W-:Y:S01]  /*1970*/  FFMA R12, R53, UR6, -R12 ;  /* 0x00000006350c7c23 */ /* 0x000fe2000800080c */
[----:B------:R-:W-:Y:S01]  /*1980*/  @!P3 FMUL R33, R33, 0.5 ;  /* 0x3f0000002121b820 */ /* 0x000fe20000400000 */
[----:B------:R-:W-:Y:S01]  /*1990*/  FMNMX R9, R51, R8, !PT ;  /* 0x0000000833097209 */ /* 0x000fe20007800000 */
[----:B------:R-:W4:Y:S01]  /*19a0*/  MUFU.EX2 R28, R28 ;  /* 0x0000001c001c7308 */ /* 0x000f220000000800 */
[----:B--2---:R-:W-:Y:S01]  /*19b0*/  @!P5 FMUL R24, R24, R24 ;  /* 0x000000181818d220 */ /* 0x004fe20000400000 */
[----:B------:R-:W-:-:S02]  /*19c0*/  FSETP.GEU.AND P5, PT, R36, -126, PT ;  /* 0xc2fc00002400780b */ /* 0x000fc40003fae000 */
[----:B------:R-:W-:-:S04]  /*19d0*/  FMNMX R8, R54, R9, !PT ;  /* 0x0000000936087209 */ /* 0x000fc80007800000 */
[----:B------:R-:W-:Y:S01]  /*19e0*/  FMNMX R8, R55, R8, !PT ;  /* 0x0000000837087209 */ /* 0x000fe20007800000 */
[----:B---3--:R-:W-:Y:S01]  /*19f0*/  @!P1 FMUL R10, R10, R10 ;  /* 0x0000000a0a0a9220 */ /* 0x008fe20000400000 */
[C---:B------:R-:W-:Y:S01]  /*1a00*/  FSETP.GEU.AND P1, PT, R37.reuse, -126, PT ;  /* 0xc2fc00002500780b */ /* 0x040fe20003f2e000 */
[----:B------:R-:W2:Y:S02]  /*1a10*/  MUFU.EX2 R14, R29 ;  /* 0x0000001d000e7308 */ /* 0x000ea40000000800 */
[----:B------:R-:W3:Y:S02]  /*1a20*/  SHFL.BFLY PT, R9, R8, 0x1, 0x1f ;  /* 0x0c201f0008097f89 */ /* 0x000ee400000e0000 */
[----:B------:R-:W-:Y:S01]  /*1a30*/  @!P5 FMUL R36, R36, 0.5 ;  /* 0x3f0000002424d820 */ /* 0x000fe20000400000 */
[----:B----4-:R-:W-:Y:S01]  /*1a40*/  @!P2 FMUL R28, R28, R28 ;  /* 0x0000001c1c1ca220 */ /* 0x010fe20000400000 */
[----:B------:R-:W-:Y:S02]  /*1a50*/  FSETP.GEU.AND P2, PT, R40, -126, PT ;  /* 0xc2fc00002800780b */ /* 0x000fe40003f4e000 */
[----:B------:R-:W4:Y:S04]  /*1a60*/  MUFU.EX2 R32, R32 ;  /* 0x0000002000207308 */ /* 0x000f280000000800 */
[----:B------:R-:W-:-:S04]  /*1a70*/  @!P1 FMUL R37, R37, 0.5 ;  /* 0x3f00000025259820 */ /* 0x000fc80000400000 */
[----:B------:R-:W5:Y:S01]  /*1a80*/  MUFU.EX2 R36, R36 ;  /* 0x0000002400247308 */ /* 0x000f620000000800 */
[----:B--2---:R-:W-:Y:S01]  /*1a90*/  @!P6 FMUL R14, R14, R14 ;  /* 0x0000000e0e0ee220 */ /* 0x004fe20000400000 */
[----:B------:R-:W-:Y:S01]  /*1aa0*/  FSETP.GEU.AND P6, PT, R41, -126, PT ;  /* 0xc2fc00002900780b */ /* 0x000fe20003fce000 */
[----:B------:R-:W-:-:S05]  /*1ab0*/  @!P2 FMUL R40, R40, 0.5 ;  /* 0x3f0000002828a820 */ /* 0x000fca0000400000 */
[----:B------:R2:W1:Y:S01]  /*1ac0*/  MUFU.EX2 R18, R37 ;  /* 0x0000002500127308 */ /* 0x0004620000000800 */
[----:B----4-:R-:W-:Y:S01]  /*1ad0*/  @!P4 FMUL R32, R32, R32 ;  /* 0x000000202020c220 */ /* 0x010fe20000400000 */
[----:B---3--:R-:W-:Y:S02]  /*1ae0*/  FMNMX R8, R8, R9, !PT ;  /* 0x0000000908087209 */ /* 0x008fe40007800000 */
[----:B------:R-:W-:-:S03]  /*1af0*/  FSETP.GEU.AND P4, PT, R44, -126, PT ;  /* 0xc2fc00002c00780b */ /* 0x000fc60003f8e000 */
[----:B------:R-:W3:Y:S01]  /*1b00*/  SHFL.BFLY PT, R9, R8, 0x2, 0x1f ;  /* 0x0c401f0008097f89 */ /* 0x000ee200000e0000 */
[----:B------:R4:W4:Y:S01]  /*1b10*/  MUFU.EX2 R16, R33 ;  /* 0x0000002100107308 */ /* 0x0009220000000800 */
[----:B-----5:R-:W-:Y:S01]  /*1b20*/  @!P5 FMUL R36, R36, R36 ;  /* 0x000000242424d220 */ /* 0x020fe20000400000 */
[----:B------:R-:W-:Y:S01]  /*1b30*/  @!P6 FMUL R41, R41, 0.5 ;  /* 0x3f0000002929e820 */ /* 0x000fe20000400000 */
[----:B--2---:R-:W-:-:S05]  /*1b40*/  F2FP.SATFINITE.E4M3.F32.PACK_AB_MERGE_C R37, R87, R14, RZ ;  /* 0x0000000e5725723e */ /* 0x004fca00048070ff */
[----:B------:R-:W2:Y:S01]  /*1b50*/  MUFU.EX2 R40, R40 ;  /* 0x0000002800287308 */ /* 0x000ea20000000800 */
[----:B-1----:R-:W-:Y:S01]  /*1b60*/  @!P1 FMUL R18, R18, R18 ;  /* 0x0000001212129220 */ /* 0x002fe20000400000 */
[----:B------:R-:W-:Y:S01]  /*1b70*/  FSETP.GEU.AND P1, PT, R48, -126, PT ;  /* 0xc2fc00003000780b */ /* 0x000fe20003f2e000 */
[----:B------:R-:W-:Y:S01]  /*1b80*/  @!P4 FMUL R44, R44, 0.5 ;  /* 0x3f0000002c2cc820 */ /* 0x000fe20000400000 */
[C---:B----4-:R-:W-:Y:S02]  /*1b90*/  F2FP.SATFINITE.E4M3.F32.PACK_AB_MERGE_C R33, R87.reuse, R10, RZ ;  /* 0x0000000a5721723e */ /* 0x050fe400048070ff */
[----:B------:R-:W-:Y:S02]  /*1ba0*/  F2FP.SATFINITE.E4M3.F32.PACK_AB_MERGE_C R56, R87, R18, RZ ;  /* 0x000000125738723e */ /* 0x000fe400048070ff */
[----:B------:R-:W1:Y:S01]  /*1bb0*/  MUFU.EX2 R41, R41 ;  /* 0x0000002900297308 */ /* 0x000e620000000800 */
[----:B------:R-:W-:Y:S01]  /*1bc0*/  @!P3 FMUL R16, R16, R16 ;  /* 0x000000101010b220 */ /* 0x000fe20000400000 */
[----:B------:R-:W-:-:S02]  /*1bd0*/  FSETP.GEU.AND P3, PT, R45, -126, PT ;  /* 0xc2fc00002d00780b */ /* 0x000fc40003f6e000 */
[----:B------:R-:W-:Y:S02]  /*1be0*/  LOP3.LUT R56, R56, 0xffff, RZ, 0xc0, !PT ;  /* 0x0000ffff38387812 */ /* 0x000fe400078ec0ff */
[----:B------:R-:W-:Y:S01]  /*1bf0*/  F2FP.SATFINITE.E4M3.F32.PACK_AB_MERGE_C R53, R87, R16, RZ ;  /* 0x000000105735723e */ /* 0x000fe200048070ff */
[----:B------:R-:W-:Y:S01]  /*1c00*/  @!P1 FMUL R48, R48, 0.5 ;  /* 0x3f00000030309820 */ /* 0x000fe20000400000 */
[----:B---3--:R-:W-:Y:S01]  /*1c10*/  FMNMX R8, R8, R9, !PT ;  /* 0x0000000908087209 */ /* 0x008fe20007800000 */
[----:B------:R-:W3:Y:S01]  /*1c20*/  MUFU.EX2 R44, R44 ;  /* 0x0000002c002c7308 */ /* 0x000ee20000000800 */
[----:B--2---:R-:W-:Y:S01]  /*1c30*/  @!P2 FMUL R40, R40, R40 ;  /* 0x000000282828a220 */ /* 0x004fe20000400000 */
[----:B------:R-:W-:Y:S02]  /*1c40*/  FSETP.GEU.AND P2, PT, R52, -126, PT ;  /* 0xc2fc00003400780b */ /* 0x000fe40003f4e000 */
[C---:B------:R-:W-:Y:S02]  /*1c50*/  FSETP.NEU.AND P5, PT, R8.reuse, -INF , PT ;  /* 0xff8000000800780b */ /* 0x040fe40003fad000 */
[----:B------:R-:W-:Y:S01]  /*1c60*/  @!P3 FMUL R45, R45, 0.5 ;  /* 0x3f0000002d2db820 */ /* 0x000fe20000400000 */
[----:B------:R-:W-:Y:S01]  /*1c70*/  F2FP.SATFINITE.E4M3.F32.PACK_AB_MERGE_C R57, R87, R40, RZ ;  /* 0x000000285739723e */ /* 0x000fe200048070ff */
[----:B------:R-:W2:Y:S01]  /*1c80*/  MUFU.EX2 R48, R48 ;  /* 0x0000003000307308 */ /* 0x000ea20000000800 */
[----:B------:R-:W-:Y:S01]  /*1c90*/  FSEL R9, R8, RZ, P5 ;  /* 0x000000ff08097208 */ /* 0x000fe20002800000 */
[----:B-1----:R-:W-:Y:S01]  /*1ca0*/  @!P6 FMUL R41, R41, R41 ;  /* 0x000000292929e220 */ /* 0x002fe20000400000 */
[----:B------:R-:W-:-:S02]  /*1cb0*/  FSETP.GEU.AND P5, PT, R49, -126, PT ;  /* 0xc2fc00003100780b */ /* 0x000fc40003fae000 */
[----:B------:R-:W-:Y:S01]  /*1cc0*/  FSETP.GEU.AND P6, PT, R12, -126, PT ;  /* 0xc2fc00000c00780b */ /* 0x000fe20003fce000 */
[----:B------:R-:W-:Y:S01]  /*1cd0*/  FMUL R9, R9, UR6 ;  /* 0x0000000609097c20 */ /* 0x000fe20008400000 */
[----:B------:R-:W-:Y:S01]  /*1ce0*/  @!P2 FMUL R52, R52, 0.5 ;  /* 0x3f0000003434a820 */ /* 0x000fe20000400000 */
[----:B------:R-:W1:Y:S01]  /*1cf0*/  MUFU.EX2 R45, R45 ;  /* 0x0000002d002d7308 */ /* 0x000e620000000800 */
[----:B---3--:R-:W-:Y:S01]  /*1d00*/  @!P4 FMUL R44, R44, R44 ;  /* 0x0000002c2c2cc220 */ /* 0x008fe20000400000 */
[--C-:B------:R-:W-:Y:S01]  /*1d10*/  FFMA R30, R30, UR6, -R9.reuse ;  /* 0x000000061e1e7c23 */ /* 0x100fe20008000809 */
[--C-:B------:R-:W-:Y:S01]  /*1d20*/  FFMA R31, R31, UR6, -R9.reuse ;  /* 0x000000061f1f7c23 */ /* 0x100fe20008000809 */
[--C-:B------:R-:W-:Y:S01]  /*1d30*/  FFMA R26, R26, UR6, -R9.reuse ;  /* 0x000000061a1a7c23 */ /* 0x100fe20008000809 */
[--C-:B------:R-:W-:Y:S01]  /*1d40*/  FFMA R27, R27, UR6, -R9.reuse ;  /* 0x000000061b1b7c23 */ /* 0x100fe20008000809 */
[--C-:B------:R-:W-:Y:S01]  /*1d50*/  FFMA R34, R34, UR6, -R9.reuse ;  /* 0x0000000622227c23 */ /* 0x100fe20008000809 */
[--C-:B------:R-:W-:Y:S01]  /*1d60*/  FFMA R13, R42, UR6, -R9.reuse ;  /* 0x000000062a0d7c23 */ /* 0x100fe20008000809 */
[----:B------:R-:W-:Y:S01]  /*1d70*/  @!P5 FMUL R49, R49, 0.5 ;  /* 0x3f0000003131d820 */ /* 0x000fe20000400000 */
[----:B--2---:R-:W-:Y:S01]  /*1d80*/  @!P1 FMUL R48, R48, R48 ;  /* 0x0000003030309220 */ /* 0x004fe20000400000 */
[----:B------:R-:W-:Y:S01]  /*1d90*/  FSETP.GEU.AND P1, PT, R30, -126, PT ;  /* 0xc2fc00001e00780b */ /* 0x000fe20003f2e000 */
[----:B------:R-:W2:Y:S01]  /*1da0*/  MUFU.EX2 R52, R52 ;  /* 0x0000003400347308 */ /* 0x000ea20000000800 */
[----:B------:R-:W-:Y:S01]  /*1db0*/  FSETP.GEU.AND P4, PT, R26, -126, PT ;  /* 0xc2fc00001a00780b */ /* 0x000fe20003f8e000 */
[----:B------:R-:W-:Y:S01]  /*1dc0*/  @!P6 FMUL R12, R12, 0.5 ;  /* 0x3f0000000c0ce820 */ /* 0x000fe20000400000 */
[--C-:B------:R-:W-:Y:S01]  /*1dd0*/  FFMA R43, R43, UR6, -R9.reuse ;  /* 0x000000062b2b7c23 */ /* 0x100fe20008000809 */
[--C-:B------:R-:W-:Y:S01]  /*1de0*/  FFMA R35, R35, UR6, -R9.reuse ;  /* 0x0000000623237c23 */ /* 0x100fe20008000809 */
[--C-:B------:R-:W-:Y:S01]  /*1df0*/  FFMA R11, R38, UR6, -R9.reuse ;  /* 0x00000006260b7c23 */ /* 0x100fe20008000809 */
[----:B-1----:R-:W-:Y:S01]  /*1e00*/  @!P3 FMUL R45, R45, R45 ;  /* 0x0000002d2d2db220 */ /* 0x002fe20000400000 */
[----:B------:R-:W-:Y:S01]  /*1e10*/  FSETP.GEU.AND P3, PT, R27, -126, PT ;  /* 0xc2fc00001b00780b */ /* 0x000fe20003f6e000 */
[----:B------:R-:W1:Y:S01]  /*1e20*/  MUFU.EX2 R49, R49 ;  /* 0x0000003100317308 */ /* 0x000e620000000800 */
[--C-:B------:R-:W-:Y:S01]  /*1e30*/  FFMA R39, R39, UR6, -R9.reuse ;  /* 0x0000000627277c23 */ /* 0x100fe20008000809 */
[--C-:B------:R-:W-:Y:S01]  /*1e40*/  FFMA R15, R46, UR6, -R9.reuse ;  /* 0x000000062e0f7c23 */ /* 0x100fe20008000809 */
[--C-:B------:R-:W-:Y:S01]  /*1e50*/  FFMA R47, R47, UR6, -R9.reuse ;  /* 0x000000062f2f7c23 */ /* 0x100fe20008000809 */
[----:B------:R-:W-:Y:S01]  /*1e60*/  @!P1 FMUL R30, R30, 0.5 ;  /* 0x3f0000001e1e9820 */ /* 0x000fe20000400000 */
[--C-:B------:R-:W-:Y:S01]  /*1e70*/  FFMA R50, R50, UR6, -R9.reuse ;  /* 0x0000000632327c23 */ /* 0x100fe20008000809 */
[----:B------:R-:W-:Y:S01]  /*1e80*/  @!P4 FMUL R26, R26, 0.5 ;  /* 0x3f0000001a1ac820 */ /* 0x000fe20000400000 */
[--C-:B------:R-:W-:Y:S01]  /*1e90*/  FFMA R51, R51, UR6, -R9.reuse ;  /* 0x0000000633337c23 */ /* 0x100fe20008000809 */
[----:B------:R-:W3:Y:S01]  /*1ea0*/  MUFU.EX2 R12, R12 ;  /* 0x0000000c000c7308 */ /* 0x000ee20000000800 */
[----:B--2---:R-:W-:Y:S01]  /*1eb0*/  @!P2 FMUL R52, R52, R52 ;  /* 0x000000343434a220 */ /* 0x004fe20000400000 */
[----:B------:R-:W-:Y:S01]  /*1ec0*/  FSETP.GEU.AND P2, PT, R34, -126, PT ;  /* 0xc2fc00002200780b */ /* 0x000fe20003f4e000 */
[--C-:B------:R-:W-:Y:S01]  /*1ed0*/  FFMA R54, R54, UR6, -R9.reuse ;  /* 0x0000000636367c23 */ /* 0x100fe20008000809 */
[----:B------:R-:W-:Y:S01]  /*1ee0*/  @!P3 FMUL R27, R27, 0.5 ;  /* 0x3f0000001b1bb820 */ /* 0x000fe20000400000 */
[----:B------:R-:W-:Y:S01]  /*1ef0*/  FFMA R9, R55, UR6, -R9 ;  /* 0x0000000637097c23 */ /* 0x000fe20008000809 */
[----:B------:R-:W-:Y:S01]  /*1f00*/  FADD R19, R14, R45 ;  /* 0x0000002d0e137221 */ /* 0x000fe20000000000 */
[----:B------:R-:W-:Y:S01]  /*1f10*/  F2FP.SATFINITE.E4M3.F32.PACK_AB_MERGE_C R59, R87, R45, RZ ;  /* 0x0000002d573b723e */ /* 0x000fe200048070ff */
[----:B------:R-:W2:Y:S01]  /*1f20*/  MUFU.EX2 R30, R30 ;  /* 0x0000001e001e7308 */ /* 0x000ea20000000800 */
[----:B-1----:R-:W-:Y:S01]  /*1f30*/  @!P5 FMUL R49, R49, R49 ;  /* 0x000000313131d220 */ /* 0x002fe20000400000 */
[----:B------:R-:W-:Y:S01]  /*1f40*/  FSETP.GEU.AND P5, PT, R31, -126, PT ;  /* 0xc2fc00001f00780b */ /* 0x000fe20003fae000 */
[----:B------:R-:W-:Y:S01]  /*1f50*/  FADD R21, R36, R52 ;  /* 0x0000003424157221 */ /* 0x000fe20000000000 */
[----:B------:R-:W-:Y:S01]  /*1f60*/  FADD R17, R10, R41 ;  /* 0x000000290a117221 */ /* 0x000fe20000000000 */
[----:B------:R-:W-:Y:S01]  /*1f70*/  F2FP.SATFINITE.E4M3.F32.PACK_AB_MERGE_C R58, R87, R44, RZ ;  /* 0x0000002c573a723e */ /* 0x000fe200048070ff */
[----:B------:R-:W-:Y:S01]  /*1f80*/  FADD R10, R28, R44 ;  /* 0x0000002c1c0a7221 */ /* 0x000fe20000000000 */
[----:B------:R-:W-:Y:S01]  /*1f90*/  @!P2 FMUL R34, R34, 0.5 ;  /* 0x3f0000002222a820 */ /* 0x000fe20000400000 */
[----:B------:R-:W1:Y:S01]  /*1fa0*/  MUFU.EX2 R26, R26 ;  /* 0x0000001a001a7308 */ /* 0x000e620000000800 */
[----:B---3--:R-:W-:Y:S01]  /*1fb0*/  @!P6 FMUL R12, R12, R12 ;  /* 0x0000000c0c0ce220 */ /* 0x008fe20000400000 */
[----:B------:R-:W-:Y:S01]  /*1fc0*/  FSETP.GEU.AND P6, PT, R35, -126, PT ;  /* 0xc2fc00002300780b */ /* 0x000fe20003fce000 */
[----:B------:R-:W-:Y:S01]  /*1fd0*/  FADD R14, R32, R48 ;  /* 0x00000030200e7221 */ /* 0x000fe20000000000 */
[C---:B------:R-:W-:Y:S01]  /*1fe0*/  F2FP.SATFINITE.E4M3.F32.PACK_AB_MERGE_C R52, R87.reuse, R52, RZ ;  /* 0x000000345734723e */ /* 0x040fe200048070ff */
[----:B------:R-:W-:Y:S01]  /*1ff0*/  FADD R10, R10, R21 ;  /* 0x000000150a0a7221 */ /* 0x000fe20000000000 */
[----:B------:R-:W-:Y:S01]  /*2000*/  F2FP.SATFINITE.E4M3.F32.PACK_AB_MERGE_C R60, R87, R48, RZ ;  /* 0x00000030573c723e */ /* 0x000fe200048070ff */
[----:B------:R-:W-:Y:S01]  /*2010*/  @!P5 FMUL R31, R31, 0.5 ;  /* 0x3f0000001f1fd820 */ /* 0x000fe20000400000 */
[----:B------:R-:W3:Y:S01]  /*2020*/  MUFU.EX2 R20, R27 ;  /* 0x0000001b00147308 */ /* 0x000ee20000000800 */
[----:B--2---:R-:W-:Y:S01]  /*2030*/  @!P1 FMUL R30, R30, R30 ;  /* 0x0000001e1e1e9220 */ /* 0x004fe20000400000 */
[----:B------:R-:W-:-:S02]  /*2040*/  FSETP.GEU.AND P1, PT, R13, -126, PT ;  /* 0xc2fc00000d00780b */ /* 0x000fc40003f2e000 */
[----:B------:R-:W-:Y:S02]  /*2050*/  F2FP.SATFINITE.E4M3.F32.PACK_AB_MERGE_C R55, R87, R36, RZ ;  /* 0x000000245737723e */ /* 0x000fe400048070ff */
[----:B------:R-:W-:Y:S01]  /*2060*/  LOP3.LUT R58, R58, 0xff, RZ, 0xc0, !PT ;  /* 0x000000ff3a3a7812 */ /* 0x000fe200078ec0ff */
[----:B------:R-:W-:Y:S01]  /*2070*/  @!P6 FMUL R35, R35, 0.5 ;  /* 0x3f0000002323e820 */ /* 0x000fe20000400000 */
[----:B------:R2:W4:Y:S01]  /*2080*/  MUFU.EX2 R22, R31 ;  /* 0x0000001f00167308 */ /* 0x0005220000000800 */
[----:B-1----:R-:W-:Y:S01]  /*2090*/  @!P4 FMUL R26, R26, R26 ;  /* 0x0000001a1a1ac220 */ /* 0x002fe20000400000 */
[----:B------:R-:W-:Y:S02]  /*20a0*/  FSETP.GEU.AND P4, PT, R11, -126, PT ;  /* 0xc2fc00000b00780b */ /* 0x000fe40003f8e000 */
[----:B------:R-:W-:Y:S02]  /*20b0*/  LOP3.LUT R59, R59, 0xffff, RZ, 0xc0, !PT ;  /* 0x0000ffff3b3b7812 */ /* 0x000fe400078ec0ff */
[----:B------:R-:W-:Y:S01]  /*20c0*/  LOP3.LUT R52, R52, 0xff, RZ, 0xc0, !PT ;  /* 0x000000ff34347812 */ /* 0x000fe200078ec0ff */
[----:B------:R-:W-:Y:S01]  /*20d0*/  @!P1 FMUL R13, R13, 0.5 ;  /* 0x3f0000000d0d9820 */ /* 0x000fe20000400000 */
[----:B------:R-:W1:Y:S01]  /*20e0*/  MUFU.EX2 R34, R34 ;  /* 0x0000002200227308 */ /* 0x000e620000000800 */
[----:B---3--:R-:W-:Y:S01]  /*20f0*/  @!P3 FMUL R20, R20, R20 ;  /* 0x000000141414b220 */ /* 0x008fe20000400000 */
[----:B------:R-:W-:-:S02]  /*2100*/  FSETP.GEU.AND P3, PT, R39, -126, PT ;  /* 0xc2fc00002700780b */ /* 0x000fc40003f6e000 */
[C---:B--2---:R-:W-:Y:S02]  /*2110*/  F2FP.SATFINITE.E4M3.F32.PACK_AB_MERGE_C R31, R87.reuse, R24, RZ ;  /* 0x00000018571f723e */ /* 0x044fe400048070ff */
[----:B------:R-:W-:Y:S01]  /*2120*/  F2FP.SATFINITE.E4M3.F32.PACK_AB_MERGE_C R41, R87, R41, RZ ;  /* 0x000000295729723e */ /* 0x000fe200048070ff */
[----:B------:R-:W-:Y:S01]  /*2130*/  @!P4 FMUL R11, R11, 0.5 ;  /* 0x3f0000000b0bc820 */ /* 0x000fe20000400000 */
[----:B------:R-:W2:Y:S01]  /*2140*/  MUFU.EX2 R13, R13 ;  /* 0x0000000d000d7308 */ /* 0x000ea20000000800 */
[----:B----4-:R-:W-:Y:S01]  /*2150*/  @!P5 FMUL R22, R22, R22 ;  /* 0x000000161616d220 */ /* 0x010fe20000400000 */
[----:B------:R-:W-:Y:S02]  /*2160*/  FSETP.GEU.AND P5, PT, R43, -126, PT ;  /* 0xc2fc00002b00780b */ /* 0x000fe40003fae000 */
[----:B------:R-:W-:Y:S02]  /*2170*/  LOP3.LUT R31, R31, 0xff, RZ, 0xc0, !PT ;  /* 0x000000ff1f1f7812 */ /* 0x000fe400078ec0ff */
[----:B------:R-:W-:Y:S01]  /*2180*/  F2FP.SATFINITE.E4M3.F32.PACK_AB_MERGE_C R36, R87, R22, RZ ;  /* 0x000000165724723e */ /* 0x000fe200048070ff */
[----:B------:R-:W-:Y:S01]  /*2190*/  @!P3 FMUL R39, R39, 0.5 ;  /* 0x3f0000002727b820 */ /* 0x000fe20000400000 */
[----:B------:R3:W4:Y:S01]  /*21a0*/  MUFU.EX2 R38, R35 ;  /* 0x0000002300267308 */ /* 0x0007220000000800 */
[----:B-1----:R-:W-:Y:S01]  /*21b0*/  @!P2 FMUL R34, R34, R34 ;  /* 0x000000222222a220 */ /* 0x002fe20000400000 */
[----:B------:R-:W-:-:S02]  /*21c0*/  FSETP.GEU.AND P2, PT, R15, -126, PT ;  /* 0xc2fc00000f00780b */ /* 0x000fc40003f4e000 */
[----:B------:R-:W-:Y:S02]  /*21d0*/  LOP3.LUT R55, R55, 0xff, RZ, 0xc0, !PT ;  /* 0x000000ff37377812 */ /* 0x000fe400078ec0ff */
[----:B------:R-:W-:Y:S01]  /*21e0*/  PRMT R58, R59, 0x7604, R58 ;  /* 0x000076043b3a7816 */ /* 0x000fe2000000003a */
[----:B------:R-:W-:Y:S01]  /*21f0*/  @!P5 FMUL R43, R43, 0.5 ;  /* 0x3f0000002b2bd820 */ /* 0x000fe20000400000 */
[----:B------:R1:W5:Y:S01]  /*2200*/  MUFU.EX2 R42, R11 ;  /* 0x0000000b002a7308 */ /* 0x0003620000000800 */
[----:B--2---:R-:W-:Y:S01]  /*2210*/  @!P1 FMUL R13, R13, R13 ;  /* 0x0000000d0d0d9220 */ /* 0x004fe20000400000 */
[----:B------:R-:W-:Y:S02]  /*2220*/  FSETP.GEU.AND P1, PT, R54, -126, PT ;  /* 0xc2fc00003600780b */ /* 0x000fe40003f2e000 */
[C---:B---3--:R-:W-:Y:S02]  /*2230*/  F2FP.SATFINITE.E4M3.F32.PACK_AB_MERGE_C R35, R87.reuse, R28, RZ ;  /* 0x0000001c5723723e */ /* 0x048fe400048070ff */
[----:B------:R-:W-:Y:S01]  /*2240*/  F2FP.SATFINITE.E4M3.F32.PACK_AB_MERGE_C R45, R87, R13, RZ ;  /* 0x0000000d572d723e */ /* 0x000fe200048070ff */
[----:B------:R-:W-:Y:S01]  /*2250*/  @!P2 FMUL R15, R15, 0.5 ;  /* 0x3f0000000f0fa820 */ /* 0x000fe20000400000 */
[----:B------:R-:W2:Y:S01]  /*2260*/  MUFU.EX2 R43, R43 ;  /* 0x0000002b002b7308 */ /* 0x000ea20000000800 */
[----:B----4-:R-:W-:Y:S01]  /*2270*/  @!P6 FMUL R38, R38, R38 ;  /* 0x000000262626e220 */ /* 0x010fe20000400000 */
[----:B------:R-:W-:Y:S01]  /*2280*/  FSETP.GEU.AND P6, PT, R47, -126, PT ;  /* 0xc2fc00002f00780b */ /* 0x000fe20003fce000 */
[----:B------:R-:W-:Y:S01]  /*2290*/  IMAD.U32 R45, R45, 0x10000, RZ ;  /* 0x000100002d2d7824 */ /* 0x000fe200078e00ff */
[C---:B-1----:R-:W-:Y:S01]  /*22a0*/  LOP3.LUT R11, R0.reuse, 0x3, RZ, 0xc0, !PT ;  /* 0x00000003000b7812 */ /* 0x042fe200078ec0ff */
[----:B------:R-:W-:Y:S01]  /*22b0*/  IMAD.SHL.U32 R0, R0, 0x4, RZ ;  /* 0x0000000400007824 */ /* 0x000fe200078e00ff */
[----:B------:R-:W-:Y:S01]  /*22c0*/  F2FP.SATFINITE.E4M3.F32.PACK_AB_MERGE_C R28, R87, R26, RZ ;  /* 0x0000001a571c723e */ /* 0x000fe200048070ff */
[----:B------:R-:W-:Y:S01]  /*22d0*/  @!P1 FMUL R54, R54, 0.5 ;  /* 0x3f00000036369820 */ /* 0x000fe20000400000 */
[----:B------:R1:W3:Y:S01]  /*22e0*/  MUFU.EX2 R46, R39 ;  /* 0x00000027002e7308 */ /* 0x0002e20000000800 */
[----:B-----5:R-:W-:Y:S01]  /*22f0*/  @!P4 FMUL R42, R42, R42 ;  /* 0x0000002a2a2ac220 */ /* 0x020fe20000400000 */
[----:B------:R-:W-:Y:S01]  /*2300*/  FSETP.GEU.AND P4, PT, R50, -126, PT ;  /* 0xc2fc00003200780b */ /* 0x000fe20003f8e000 */
[----:B------:R-:W-:Y:S01]  /*2310*/  VIADD R11, R11, 0xffffffff ;  /* 0xffffffff0b0b7836 */ /* 0x000fe20000000000 */
[----:B------:R-:W-:-:S02]  /*2320*/  LOP3.LUT R35, R35, 0xff, RZ, 0xc0, !PT ;  /* 0x000000ff23237812 */ /* 0x000fc400078ec0ff */
[----:B------:R-:W-:Y:S01]  /*2330*/  LOP3.LUT R36, R36, 0xffff, RZ, 0xc0, !PT ;  /* 0x0000ffff24247812 */ /* 0x000fe200078ec0ff */
[----:B------:R-:W-:Y:S01]  /*2340*/  @!P6 FMUL R47, R47, 0.5 ;  /* 0x3f0000002f2fe820 */ /* 0x000fe20000400000 */
[----:B------:R-:W4:Y:S01]  /*2350*/  MUFU.EX2 R15, R15 ;  /* 0x0000000f000f7308 */ /* 0x000f220000000800 */
[----:B--2---:R-:W-:Y:S01]  /*2360*/  @!P5 FMUL R43, R43, R43 ;  /* 0x0000002b2b2bd220 */ /* 0x004fe20000400000 */
[----:B------:R-:W-:Y:S01]  /*2370*/  FSETP.GEU.AND P5, PT, R9, -126, PT ;  /* 0xc2fc00000900780b */ /* 0x000fe20003fae000 */
[----:B------:R-:W-:Y:S01]  /*2380*/  IMAD.SHL.U32 R36, R36, 0x1000000, RZ ;  /* 0x0100000024247824 */ /* 0x000fe200078e00ff */
[C---:B-1----:R-:W-:Y:S01]  /*2390*/  F2FP.SATFINITE.E4M3.F32.PACK_AB_MERGE_C R39, R87.reuse, R32, RZ ;  /* 0x000000205727723e */ /* 0x042fe200048070ff */
[----:B------:R-:W-:Y:S01]  /*23a0*/  FADD R23, R20, R43 ;  /* 0x0000002b14177221 */ /* 0x000fe20000000000 */
[----:B------:R-:W-:Y:S01]  /*23b0*/  F2FP.SATFINITE.E4M3.F32.PACK_AB_MERGE_C R32, R87, R20, RZ ;  /* 0x000000145720723e */ /* 0x000fe200048070ff */
[----:B------:R-:W-:Y:S01]  /*23c0*/  @!P4 FMUL R50, R50, 0.5 ;  /* 0x3f0000003232c820 */ /* 0x000fe20000400000 */
[----:B------:R-:W1:Y:S01]  /*23d0*/  MUFU.EX2 R54, R54 ;  /* 0x0000003600367308 */ /* 0x000e620000000800 */
[----:B---3--:R-:W-:Y:S01]  /*23e0*/  @!P3 FMUL R46, R46, R46 ;  /* 0x0000002e2e2eb220 */ /* 0x008fe20000400000 */
[----:B------:R-:W-:-:S02]  /*23f0*/  FSETP.GEU.AND P3, PT, R51, -126, PT ;  /* 0xc2fc00003300780b */ /* 0x000fc40003f6e000 */
[----:B------:R-:W-:Y:S02]  /*2400*/  F2FP.SATFINITE.E4M3.F32.PACK_AB_MERGE_C R43, R87, R43, RZ ;  /* 0x0000002b572b723e */ /* 0x000fe400048070ff */
[----:B------:R-:W-:Y:S01]  /*2410*/  LOP3.LUT R57, R57, 0xff, RZ, 0xc0, !PT ;  /* 0x000000ff39397812 */ /* 0x000fe200078ec0ff */
[----:B------:R-:W-:Y:S01]  /*2420*/  @!P5 FMUL R9, R9, 0.5 ;  /* 0x3f0000000909d820 */ /* 0x000fe20000400000 */
[----:B------:R-:W2:Y:S01]  /*2430*/  MUFU.EX2 R47, R47 ;  /* 0x0000002f002f7308 */ /* 0x000ea20000000800 */
[----:B----4-:R-:W-:Y:S01]  /*2440*/  @!P2 FMUL R15, R15, R15 ;  /* 0x0000000f0f0fa220 */ /* 0x010fe20000400000 */
[----:B------:R-:W-:Y:S01]  /*2450*/  ISETP.GT.U32.AND P2, PT, R11, 0x1, PT ;  /* 0x000000010b00780c */ /* 0x000fe20003f44070 */
[----:B------:R-:W-:Y:S01]  /*2460*/  FADD R11, R24, R40 ;  /* 0x00000028180b7221 */ /* 0x000fe20000000000 */
[----:B------:R-:W-:Y:S01]  /*2470*/  FADD R24, R16, R49 ;  /* 0x0000003110187221 */ /* 0x000fe20000000000 */
[----:B------:R-:W-:Y:S01]  /*2480*/  FADD R16, R18, R12 ;  /* 0x0000000c12107221 */ /* 0x000fe20000000000 */
[----:B------:R-:W-:Y:S01]  /*2490*/  FADD R18, R26, R13 ;  /* 0x0000000d1a127221 */ /* 0x000fe20000000000 */
[----:B------:R-:W-:Y:S01]  /*24a0*/  @!P3 FMUL R51, R51, 0.5 ;  /* 0x3f0000003333b820 */ /* 0x000fe20000400000 */
[----:B------:R-:W3:Y:S01]  /*24b0*/  MUFU.EX2 R9, R9 ;  /* 0x0000000900097308 */ /* 0x000ee20000000800 */
[----:B-1----:R-:W-:Y:S01]  /*24c0*/  @!P1 FMUL R54, R54, R54 ;  /* 0x0000003636369220 */ /* 0x002fe20000400000 */
[C---:B------:R-:W-:Y:S01]  /*24d0*/  F2FP.SATFINITE.E4M3.F32.PACK_AB_MERGE_C R13, R87.reuse, R12, RZ ;  /* 0x0000000c570d723e */ /* 0x040fe200048070ff */
[----:B------:R-:W-:Y:S01]  /*24e0*/  FADD R20, R30, R15 ;  /* 0x0000000f1e147221 */ /* 0x000fe20000000000 */
[----:B------:R-:W-:Y:S01]  /*24f0*/  F2FP.SATFINITE.E4M3.F32.PACK_AB_MERGE_C R48, R87, R15, RZ ;  /* 0x0000000f5730723e */ /* 0x000fe200048070ff */
[----:B------:R-:W-:Y:S01]  /*2500*/  FADD R29, R42, R54 ;  /* 0x000000362a1d7221 */ /* 0x000fe20000000000 */
[----:B------:R-:W-:Y:S01]  /*2510*/  LOP3.LUT R12, R33, 0xffff, RZ, 0xc0, !PT ;  /* 0x0000ffff210c7812 */ /* 0x000fe200078ec0ff */
[----:B------:R-:W-:Y:S01]  /*2520*/  FADD R11, R11, R14 ;  /* 0x0000000e0b0b7221 */ /* 0x000fe20000000000 */
[----:B------:R-:W1:Y:S01]  /*2530*/  MUFU.EX2 R50, R50 ;  /* 0x0000003200327308 */ /* 0x000e620000000800 */
[----:B--2---:R-:W-:Y:S01]  /*2540*/  @!P6 FMUL R47, R47, R47 ;  /* 0x0000002f2f2fe220 */ /* 0x004fe20000400000 */
[----:B------:R-:W-:Y:S01]  /*2550*/  F2FP.SATFINITE.E4M3.F32.PACK_AB_MERGE_C R30, R87, R30, RZ ;  /* 0x0000001e571e723e */ /* 0x000fe200048070ff */
[----:B------:R-:W-:Y:S01]  /*2560*/  FADD R11, R11, R10 ;  /* 0x0000000a0b0b7221 */ /* 0x000fe20000000000 */
[----:B------:R-:W-:Y:S01]  /*2570*/  F2FP.SATFINITE.E4M3.F32.PACK_AB_MERGE_C R42, R87, R42, RZ ;  /* 0x0000002a572a723e */ /* 0x000fe200048070ff */
[----:B------:R-:W-:Y:S01]  /*2580*/  FADD R25, R22, R47 ;  /* 0x0000002f16197221 */ /* 0x000fe20000000000 */
[----:B------:R-:W-:Y:S01]  /*2590*/  LOP3.LUT R13, R13, 0xffff, RZ, 0xc0, !PT ;  /* 0x0000ffff0d0d7812 */ /* 0x000fe200078ec0ff */
[----:B------:R-:W-:Y:S01]  /*25a0*/  FADD R29, R20, R29 ;  /* 0x0000001d141d7221 */ /* 0x000fe20000000000 */
[----:B------:R-:W2:Y:S01]  /*25b0*/  MUFU.EX2 R51, R51 ;  /* 0x0000003300337308 */ /* 0x000ea20000000800 */
[----:B---3--:R-:W-:Y:S01]  /*25c0*/  @!P5 FMUL R9, R9, R9 ;  /* 0x000000090909d220 */ /* 0x008fe20000400000 */
[C---:B------:R-:W-:Y:S01]  /*25d0*/  F2FP.SATFINITE.E4M3.F32.PACK_AB_MERGE_C R49, R87.reuse, R49, RZ ;  /* 0x000000315731723e */ /* 0x040fe200048070ff */
[----:B------:R-:W-:Y:S01]  /*25e0*/  IMAD.U32 R42, R42, 0x10000, RZ ;  /* 0x000100002a2a7824 */ /* 0x000fe200078e00ff */
[----:B------:R-:W-:Y:S01]  /*25f0*/  PRMT R12, R12, 0x7604, R31 ;  /* 0x000076040c0c7816 */ /* 0x000fe2000000001f */
[----:B------:R-:W-:Y:S01]  /*2600*/  FADD R26, R46, R9 ;  /* 0x000000092e1a7221 */ /* 0x000fe20000000000 */
[----:B------:R-:W-:Y:S01]  /*2610*/  F2FP.SATFINITE.E4M3.F32.PACK_AB_MERGE_C R46, R87, R46, RZ ;  /* 0x0000002e572e723e */ /* 0x000fe200048070ff */
[----:B------:R-:W-:Y:S01]  /*2620*/  IMAD.U32 R31, R48, 0x10000, RZ ;  /* 0x00010000301f7824 */ /* 0x000fe200078e00ff */
[----:B------:R-:W-:Y:S01]  /*2630*/  LOP3.LUT R14, R37, 0xffff, RZ, 0xc0, !PT ;  /* 0x0000ffff250e7812 */ /* 0x000fe200078ec0ff */
[----:B-1----:R-:W-:Y:S01]  /*2640*/  @!P4 FMUL R50, R50, R50 ;  /* 0x000000323232c220 */ /* 0x002fe20000400000 */
[----:B------:R-:W-:Y:S01]  /*2650*/  F2FP.SATFINITE.E4M3.F32.PACK_AB_MERGE_C R40, R87, R34, RZ ;  /* 0x000000225728723e */ /* 0x000fe200048070ff */
[----:B------:R-:W-:Y:S01]  /*2660*/  FADD R25, R25, R26 ;  /* 0x0000001a19197221 */ /* 0x000fe20000000000 */
[C---:B------:R-:W-:Y:S01]  /*2670*/  F2FP.SATFINITE.E4M3.F32.PACK_AB_MERGE_C R47, R87.reuse, R47, RZ ;  /* 0x0000002f572f723e */ /* 0x040fe200048070ff */
[----:B------:R-:W-:Y:S01]  /*2680*/  FADD R27, R34, R50 ;  /* 0x00000032221b7221 */ /* 0x000fe20000000000 */
[C---:B------:R-:W-:Y:S01]  /*2690*/  F2FP.SATFINITE.E4M3.F32.PACK_AB_MERGE_C R50, R87.reuse, R50, RZ ;  /* 0x000000325732723e */ /* 0x040fe200048070ff */
[----:B------:R-:W-:Y:S01]  /*26a0*/  IMAD.U32 R15, R40, 0x10000, RZ ;  /* 0x00010000280f7824 */ /* 0x000fe200078e00ff */
[----:B------:R-:W-:Y:S01]  /*26b0*/  F2FP.SATFINITE.E4M3.F32.PACK_AB_MERGE_C R54, R87, R54, RZ ;  /* 0x000000365736723e */ /* 0x000fe200048070ff */
[----:B--2---:R-:W-:Y:S01]  /*26c0*/  @!P3 FMUL R51, R51, R51 ;  /* 0x000000333333b220 */ /* 0x004fe20000400000 */
[----:B------:R-:W-:Y:S01]  /*26d0*/  PRMT R52, R13, 0x7604, R52 ;  /* 0x000076040d347816 */ /* 0x000fe20000000034 */
[----:B------:R-:W-:Y:S01]  /*26e0*/  IMAD.U32 R13, R30, 0x10000, RZ ;  /* 0x000100001e0d7824 */ /* 0x000fe200078e00ff */
[----:B------:R-:W-:Y:S01]  /*26f0*/  LOP3.LUT R46, R46, 0xffff, RZ, 0xc0, !PT ;  /* 0x0000ffff2e2e7812 */ /* 0x000fe200078ec0ff */
[----:B------:R-:W-:Y:S01]  /*2700*/  FADD R22, R38, R51 ;  /* 0x0000003326167221 */ /* 0x000fe20000000000 */
[C---:B------:R-:W-:Y:S01]  /*2710*/  F2FP.SATFINITE.E4M3.F32.PACK_AB_MERGE_C R38, R87.reuse, R38, RZ ;  /* 0x000000265726723e */ /* 0x040fe200048070ff */
[----:B------:R-:W-:Y:S01]  /*2720*/  IMAD.U32 R50, R50, 0x10000, RZ ;  /* 0x0001000032327824 */ /* 0x000fe200078e00ff */
[C---:B------:R-:W-:Y:S01]  /*2730*/  F2FP.SATFINITE.E4M3.F32.PACK_AB_MERGE_C R51, R87.reuse, R51, RZ ;  /* 0x000000335733723e */ /* 0x040fe200048070ff */
[----:B------:R-:W-:Y:S01]  /*2740*/  IMAD.U32 R33, R54, 0x10000, RZ ;  /* 0x0001000036217824 */ /* 0x000fe200078e00ff */
[----:B------:R-:W-:Y:S01]  /*2750*/  F2FP.SATFINITE.E4M3.F32.PACK_AB_MERGE_C R87, R87, R9, RZ ;  /* 0x000000095757723e */ /* 0x000fe200048070ff */
[----:B------:R-:W-:Y:S01]  /*2760*/  IMAD.U32 R9, R28, 0x10000, RZ ;  /* 0x000100001c097824 */ /* 0x000fe200078e00ff */
[----:B------:R-:W-:Y:S01]  /*2770*/  LOP3.LUT R44, R41, 0xffff, RZ, 0xc0, !PT ;  /* 0x0000ffff292c7812 */ /* 0x000fe200078ec0ff */
[----:B------:R-:W-:Y:S01]  /*2780*/  FADD R18, R18, R27 ;  /* 0x0000001b12127221 */ /* 0x000fe20000000000 */
[----:B------:R-:W-:Y:S01]  /*2790*/  PRMT R14, R14, 0x7604, R35 ;  /* 0x000076040e0e7816 */ /* 0x000fe20000000023 */
[----:B------:R-:W-:Y:S01]  /*27a0*/  FADD R22, R23, R22 ;  /* 0x0000001617167221 */ /* 0x000fe20000000000 */
[----:B------:R-:W-:Y:S01]  /*27b0*/  PRMT R55, R56, 0x7604, R55 ;  /* 0x0000760438377816 */ /* 0x000fe20000000037 */
[----:B------:R-:W-:Y:S01]  /*27c0*/  IMAD.MOV.U32 R10, RZ, RZ, 0x3276 ;  /* 0x00003276ff0a7424 */ /* 0x000fe200078e00ff */
[----:B------:R-:W-:Y:S01]  /*27d0*/  LOP3.LUT R60, R60, 0xff, RZ, 0xc0, !PT ;  /* 0x000000ff3c3c7812 */ /* 0x000fe200078ec0ff */
[----:B------:R-:W-:Y:S01]  /*27e0*/  FADD R17, R17, R24 ;  /* 0x0000001811117221 */ /* 0x000fe20000000000 */
[----:B------:R-:W-:Y:S01]  /*27f0*/  LOP3.LUT R49, R49, 0xffff, RZ, 0xc0, !PT ;  /* 0x0000ffff31317812 */ /* 0x000fe200078ec0ff */
[----:B------:R-:W-:Y:S01]  /*2800*/  FADD R16, R19, R16 ;  /* 0x0000001013107221 */ /* 0x000fe20000000000 */
[----:B------:R-:W-:Y:S01]  /*2810*/  LOP3.LUT R39, R39, 0xff, RZ, 0xc0, !PT ;  /* 0x000000ff27277812 */ /* 0x000fe200078ec0ff */
[----:B------:R-:W-:Y:S01]  /*2820*/  FADD R18, R18, R29 ;  /* 0x0000001d12127221 */ /* 0x000fe20000000000 */
[----:B------:R-:W-:Y:S01]  /*2830*/  LOP3.LUT R34, R53, 0xffff, RZ, 0xc0, !PT ;  /* 0x0000ffff35227812 */ /* 0x000fe200078ec0ff */
[----:B------:R-:W-:Y:S01]  /*2840*/  FADD R25, R22, R25 ;  /* 0x0000001916197221 */ /* 0x000fe20000000000 */
[----:B------:R-:W-:Y:S01]  /*2850*/  LOP3.LUT R58, R58, 0xff0000, R31, 0xf8, !PT ;  /* 0x00ff00003a3a7812 */ /* 0x000fe200078ef81f */
[----:B------:R-:W-:Y:S01]  /*2860*/  IMAD.SHL.U32 R31, R46, 0x1000000, RZ ;  /* 0x010000002e1f7824 */ /* 0x000fe200078e00ff */
[----:B------:R-:W-:Y:S01]  /*2870*/  LOP3.LUT R43, R43, 0xffff, RZ, 0xc0, !PT ;  /* 0x0000ffff2b2b7812 */ /* 0x000fe200078ec0ff */
[----:B------:R-:W-:Y:S01]  /*2880*/  FADD R16, R17, R16 ;  /* 0x0000001011107221 */ /* 0x000fe20000000000 */
[----:B------:R-:W-:-:S02]  /*2890*/  LOP3.LUT R47, R47, 0xffff, RZ, 0xc0, !PT ;  /* 0x0000ffff2f2f7812 */ /* 0x000fc400078ec0ff */
[----:B------:R-:W-:Y:S01]  /*28a0*/  LOP3.LUT R51, R51, 0xffff, RZ, 0xc0, !PT ;  /* 0x0000ffff33337812 */ /* 0x000fe200078ec0ff */
[----:B------:R-:W-:Y:S01]  /*28b0*/  IMAD.SHL.U32 R43, R43, 0x1000000, RZ ;  /* 0x010000002b2b7824 */ /* 0x000fe200078e00ff */
[----:B------:R-:W-:Y:S01]  /*28c0*/  LOP3.LUT R87, R87, 0xffff, RZ, 0xc0, !PT ;  /* 0x0000ffff57577812 */ /* 0x000fe200078ec0ff */
[----:B------:R-:W-:Y:S01]  /*28d0*/  IMAD.SHL.U32 R47, R47, 0x1000000, RZ ;  /* 0x010000002f2f7824 */ /* 0x000fe200078e00ff */
[----:B------:R-:W-:Y:S01]  /*28e0*/  LOP3.LUT R32, R32, 0xffff, RZ, 0xc0, !PT ;  /* 0x0000ffff20207812 */ /* 0x000fe200078ec0ff */
[----:B------:R-:W-:Y:S01]  /*28f0*/  FADD R11, R11, R16 ;  /* 0x000000100b0b7221 */ /* 0x000fe20000000000 */
[----:B------:R-:W-:Y:S02]  /*2900*/  LOP3.LUT R38, R38, 0xffff, RZ, 0xc0, !PT ;  /* 0x0000ffff26267812 */ /* 0x000fe400078ec0ff */
[----:B------:R-:W-:Y:S01]  /*2910*/  PRMT R44, R44, 0x7604, R57 ;  /* 0x000076042c2c7816 */ /* 0x000fe20000000039 */
[----:B------:R-:W-:Y:S01]  /*2920*/  IMAD.SHL.U32 R32, R32, 0x1000000, RZ ;  /* 0x0100000020207824 */ /* 0x000fe200078e00ff */
[----:B------:R-:W-:Y:S01]  /*2930*/  PRMT R49, R49, 0x7604, R60 ;  /* 0x0000760431317816 */ /* 0x000fe2000000003c */
[----:B------:R-:W-:Y:S01]  /*2940*/  IMAD.SHL.U32 R38, R38, 0x1000000, RZ ;  /* 0x0100000026267824 */ /* 0x000fe200078e00ff */
[----:B------:R-:W-:Y:S01]  /*2950*/  LOP3.LUT R13, R14, 0xff0000, R13, 0xf8, !PT ;  /* 0x00ff00000e0d7812 */ /* 0x000fe200078ef80d */
[----:B------:R-:W-:Y:S01]  /*2960*/  IMAD.SHL.U32 R14, R87, 0x1000000, RZ ;  /* 0x01000000570e7824 */ /* 0x000fe200078e00ff */
[----:B------:R-:W-:-:S02]  /*2970*/  LOP3.LUT R42, R55, 0xff0000, R42, 0xf8, !PT ;  /* 0x00ff0000372a7812 */ /* 0x000fc400078ef82a */
[----:B------:R-:W-:Y:S02]  /*2980*/  PRMT R34, R34, 0x7604, R39 ;  /* 0x0000760422227816 */ /* 0x000fe40000000027 */
[----:B------:R-:W-:Y:S01]  /*2990*/  LOP3.LUT R9, R12, 0xff0000, R9, 0xf8, !PT ;  /* 0x00ff00000c097812 */ /* 0x000fe200078ef809 */
[----:B------:R-:W-:Y:S01]  /*29a0*/  IMAD.SHL.U32 R12, R51, 0x1000000, RZ ;  /* 0x01000000330c7824 */ /* 0x000fe200078e00ff */
[----:B------:R-:W-:Y:S02]  /*29b0*/  LOP3.LUT R44, R44, 0xff0000, R45, 0xf8, !PT ;  /* 0x00ff00002c2c7812 */ /* 0x000fe400078ef82d */
[----:B------:R-:W-:Y:S02]  /*29c0*/  LOP3.LUT R49, R49, 0xff0000, R50, 0xf8, !PT ;  /* 0x00ff000031317812 */ /* 0x000fe400078ef832 */
[----:B------:R-:W-:Y:S02]  /*29d0*/  LOP3.LUT R33, R52, 0xff0000, R33, 0xf8, !PT ;  /* 0x00ff000034217812 */ /* 0x000fe400078ef821 */
[----:B------:R-:W-:Y:S01]  /*29e0*/  LOP3.LUT R36, R13, R36, RZ, 0xfc, !PT ;  /* 0x000000240d247212 */ /* 0x000fe200078efcff */
[----:B------:R-:W-:Y:S01]  /*29f0*/  IMAD.MOV.U32 R13, RZ, RZ, 0x3021 ;  /* 0x00003021ff0d7424 */ /* 0x000fe200078e00ff */
[----:B------:R-:W-:Y:S01]  /*2a00*/  LOP3.LUT R42, R42, R31, RZ, 0xfc, !PT ;  /* 0x0000001f2a2a7212 */ /* 0x000fe200078efcff */
[----:B------:R-:W-:Y:S01]  /*2a10*/  IMAD.MOV.U32 R31, RZ, RZ, 0x2130 ;  /* 0x00002130ff1f7424 */ /* 0x000fe200078e00ff */
[----:B------:R-:W-:-:S02]  /*2a20*/  LOP3.LUT R15, R34, 0xff0000, R15, 0xf8, !PT ;  /* 0x00ff0000220f7812 */ /* 0x000fc400078ef80f */
[----:B------:R-:W-:Y:S02]  /*2a30*/  LOP3.LUT R0, R0, 0xc, RZ, 0xc0, !PT ;  /* 0x0000000c00007812 */ /* 0x000fe400078ec0ff */
[----:B------:R-:W-:Y:S02]  /*2a40*/  LOP3.LUT R43, R44, R43, RZ, 0xfc, !PT ;  /* 0x0000002b2c2b7212 */ /* 0x000fe400078efcff */
[----:B------:R-:W-:Y:S02]  /*2a50*/  LOP3.LUT R58, R58, R47, RZ, 0xfc, !PT ;  /* 0x0000002f3a3a7212 */ /* 0x000fe400078efcff */
[----:B------:R-:W-:Y:S02]  /*2a60*/  LOP3.LUT R12, R49, R12, RZ, 0xfc, !PT ;  /* 0x0000000c310c7212 */ /* 0x000fe400078efcff */
[----:B------:R-:W-:Y:S02]  /*2a70*/  LOP3.LUT R33, R33, R14, RZ, 0xfc, !PT ;  /* 0x0000000e21217212 */ /* 0x000fe400078efcff */
[----:B------:R-:W-:-:S02]  /*2a80*/  LOP3.LUT R9, R9, R32, RZ, 0xfc, !PT ;  /* 0x0000002009097212 */ /* 0x000fc400078efcff */
[----:B------:R-:W-:Y:S02]  /*2a90*/  LOP3.LUT R15, R15, R38, RZ, 0xfc, !PT ;  /* 0x000000260f0f7212 */ /* 0x000fe400078efcff */
[-C--:B------:R-:W-:Y:S02]  /*2aa0*/  SHF.R.U32.HI R13, RZ, R0.reuse, R13 ;  /* 0x00000000ff0d7219 */ /* 0x080fe4000001160d */
[----:B------:R-:W-:Y:S02]  /*2ab0*/  SHF.R.U32.HI R14, RZ, R0, R31 ;  /* 0x00000000ff0e7219 */ /* 0x000fe4000001161f */
[----:B------:R-:W-:Y:S02]  /*2ac0*/  SEL R32, R58, R43, P2 ;  /* 0x0000002b3a207207 */ /* 0x000fe40001000000 */
[----:B------:R-:W-:Y:S02]  /*2ad0*/  SEL R34, R33, R12, P2 ;  /* 0x0000000c21227207 */ /* 0x000fe40001000000 */
[----:B------:R-:W-:-:S02]  /*2ae0*/  SEL R28, R36, R9, P2 ;  /* 0x00000009241c7207 */ /* 0x000fc40001000000 */
[----:B------:R-:W-:Y:S02]  /*2af0*/  SEL R30, R42, R15, P2 ;  /* 0x0000000f2a1e7207 */ /* 0x000fe40001000000 */
[----:B------:R-:W-:Y:S02]  /*2b00*/  SEL R31, R15, R42, P2 ;  /* 0x0000002a0f1f7207 */ /* 0x000fe40001000000 */
[----:B------:R-:W-:Y:S02]  /*2b10*/  SEL R43, R43, R58, P2 ;  /* 0x0000003a2b2b7207 */ /* 0x000fe40001000000 */
[----:B------:R-:W-:Y:S01]  /*2b20*/  SEL R33, R12, R33, P2 ;  /* 0x000000210c217207 */ /* 0x000fe20001000000 */
[----:B------:R-:W-:Y:S01]  /*2b30*/  FADD R12, R18, R25 ;  /* 0x00000019120c7221 */ /* 0x000fe20000000000 */
[----:B------:R-:W-:Y:S02]  /*2b40*/  SEL R9, R9, R36, P2 ;  /* 0x0000002409097207 */ /* 0x000fe40001000000 */
[----:B------:R-:W-:-:S02]  /*2b50*/  LOP3.LUT R13, R13, 0xf, RZ, 0xc0, !PT ;  /* 0x0000000f0d0d7812 */ /* 0x000fc400078ec0ff */
[----:B------:R-:W-:Y:S02]  /*2b60*/  LOP3.LUT R14, R14, 0xf, RZ, 0xc0, !PT ;  /* 0x0000000f0e0e7812 */ /* 0x000fe400078ec0ff */
[----:B------:R-:W-:Y:S01]  /*2b70*/  SEL R10, R10, 0x7632, P2 ;  /* 0x000076320a0a7807 */ /* 0x000fe20001000000 */
[----:B------:R-:W-:Y:S04]  /*2b80*/  SHFL.IDX PT, R28, R28, R13, 0x1c1f ;  /* 0x001c1f0d1c1c7589 */ /* 0x000fe800000e0000 */
[----:B------:R1:W2:Y:S04]  /*2b90*/  SHFL.IDX PT, R15, R9, R14, 0x1c1f ;  /* 0x001c1f0e090f7589 */ /* 0x0002a800000e0000 */
[----:B------:R-:W-:Y:S04]  /*2ba0*/  SHFL.IDX PT, R30, R30, R13, 0x1c1f ;  /* 0x001c1f0d1e1e7589 */ /* 0x000fe800000e0000 */
[----:B------:R-:W3:Y:S01]  /*2bb0*/  SHFL.IDX PT, R31, R31, R14, 0x1c1f ;  /* 0x001c1f0e1f1f7589 */ /* 0x000ee200000e0000 */
[----:B-1----:R-:W-:-:S03]  /*2bc0*/  IMAD.MOV.U32 R9, RZ, RZ, 0x1054 ;  /* 0x00001054ff097424 */ /* 0x002fc600078e00ff */
[----:B------:R-:W-:Y:S02]  /*2bd0*/  SHFL.IDX PT, R32, R32, R13, 0x1c1f ;  /* 0x001c1f0d20207589 */ /* 0x000fe400000e0000 */
[----:B------:R-:W-:Y:S02]  /*2be0*/  SEL R9, R9, 0x5410, P2 ;  /* 0x0000541009097807 */ /* 0x000fe40001000000 */
[----:B------:R-:W1:Y:S04]  /*2bf0*/  SHFL.IDX PT, R43, R43, R14, 0x1c1f ;  /* 0x001c1f0e2b2b7589 */ /* 0x000e6800000e0000 */
[----:B------:R-:W-:Y:S04]  /*2c00*/  SHFL.IDX PT, R34, R34, R13, 0x1c1f ;  /* 0x001c1f0d22227589 */ /* 0x000fe800000e0000 */
[----:B------:R-:W4:Y:S01]  /*2c10*/  SHFL.IDX PT, R33, R33, R14, 0x1c1f ;  /* 0x001c1f0e21217589 */ /* 0x000f2200000e0000 */
[----:B--2---:R-:W-:-:S02]  /*2c20*/  PRMT R24, R28, R9, R15 ;  /* 0x000000091c187216 */ /* 0x004fc4000000000f */
[-C--:B------:R-:W-:Y:S02]  /*2c30*/  PRMT R25, R28, R10.reuse, R15 ;  /* 0x0000000a1c197216 */ /* 0x080fe4000000000f */
[CCC-:B---3--:R-:W-:Y:S02]  /*2c40*/  PRMT R26, R30.reuse, R9.reuse, R31.reuse ;  /* 0x000000091e1a7216 */ /* 0x1c8fe4000000001f */
[-C--:B------:R-:W-:Y:S02]  /*2c50*/  PRMT R27, R30, R10.reuse, R31 ;  /* 0x0000000a1e1b7216 */ /* 0x080fe4000000001f */
[CCC-:B-1----:R-:W-:Y:S02]  /*2c60*/  PRMT R36, R32.reuse, R9.reuse, R43.reuse ;  /* 0x0000000920247216 */ /* 0x1c2fe4000000002b */
[----:B------:R-:W-:Y:S02]  /*2c70*/  PRMT R37, R32, R10, R43 ;  /* 0x0000000a20257216 */ /* 0x000fe4000000002b */
[----:B----4-:R-:W-:-:S02]  /*2c80*/  PRMT R38, R34, R9, R33 ;  /* 0x0000000922267216 */ /* 0x010fc40000000021 */
[----:B------:R-:W-:Y:S01]  /*2c90*/  PRMT R39, R34, R10, R33 ;  /* 0x0000000a22277216 */ /* 0x000fe20000000021 */
[----:B------:R-:W-:Y:S06]  /*2ca0*/  @!P0 BRA `(.L_x_19) ;  /* 0x0000000000048947 */ /* 0x000fec0003800000 */
[----:B------:R-:W-:Y:S01]  /*2cb0*/  BPT.TRAP 0x1 ;  /* 0x000000040000795c */ /* 0x000fe20000300000 */
.L_x_19:
[----:B------:R-:W1:Y:S02]  /*2cc0*/  SYNCS.PHASECHK.TRANS64.TRYWAIT P1, [UR38+0x7008], R7 ;  /* 0x00700807ff0075a7 */ /* 0x000e640008020166 */
[----:B-1----:R-:W-:Y:S05]  /*2cd0*/  @!P1 BRA `(.L_x_20) ;  /* 0x0000006800349947 */ /* 0x002fea0003800000 */
.L_x_103:
[----:B------:R-:W-:Y:S01]  /*2ce0*/  UIADD3 UR6, UR12, 0x100, URZ ;  /* 0x000001000c067890 */ /* 0x000fe2000fffe03f */
[----:B------:R-:W-:Y:S01]  /*2cf0*/  WARPGROUP.ARRIVE ;  /* 0x00000000000079c5 */ /* 0x000fe20000000000 */
[----:B------:R-:W-:-:S07]  /*2d00*/  UMOV UR7, 0x80000020 ;  /* 0x8000002000077882 */ /* 0x000fce0000000000 */
[----:B------:R-:W-:Y:S01]  /*2d10*/  QGMMA.64x64x32.F32.E4M3.E4M3 R56, R24, gdesc[UR4], RZ, !UPT, gsb0 ;  /* 0x00e0000418387df3 */ /* 0x000fe2000c0008ff */
[----:B------:R-:W-:Y:S01]  /*2d20*/  UIADD3 UR6, UR12, 0x102, URZ ;  /* 0x000001020c067890 */ /* 0x000fe2000fffe03f */
[----:B------:R-:W-:Y:S01]  /*2d30*/  UMOV UR7, 0x80000020 ;  /* 0x8000002000077882 */ /* 0x000fe20000000000 */
[----:B------:R-:W-:Y:S02]  /*2d40*/  WARPGROUP.DEPBAR.LE gsb0, 0x0 ;  /* 0x00008000000079c5 */ /* 0x000fe40000010000 */
[----:B------:R-:W-:-:S06]  /*2d50*/  WARPGROUP.ARRIVE ;  /* 0x00000000000079c5 */ /* 0x000fcc0000000000 */
[----:B------:R-:W-:Y:S03]  /*2d60*/  QGMMA.64x64x32.F32.E4M3.E4M3 R56, R36, gdesc[UR4], R56, gsb0 ;  /* 0x00e0000424387df3 */ /* 0x000fe60008000838 */
[----:B------:R-:W-:Y:S02]  /*2d70*/  WARPGROUP.DEPBAR.LE gsb0, 0x0 ;  /* 0x00008000000079c5 */ /* 0x000fe40000010000 */
[----:B------:R-:W-:Y:S05]  /*2d80*/  @!P0 BRA `(.L_x_21) ;  /* 0x0000000000048947 */ /* 0x000fea0003800000 */
[----:B------:R-:W-:Y:S01]  /*2d90*/  BPT.TRAP 0x1 ;  /* 0x000000040000795c */ /* 0x000fe20000300000 */
.L_x_21:
[----:B------:R-:W-:Y:S01]  /*2da0*/  UISETP.EQ.AND UP0, UPT, UR36, URZ, !UP0 ;  /* 0x0000003f2400728c */ /* 0x000fe2000c702270 */
[----:B------:R-:W-:Y:S01]  /*2db0*/  IMAD.MOV.U32 R15, RZ, RZ, RZ ;  /* 0x000000ffff0f7224 */ /* 0x000fe200078e00ff */
[----:B------:R-:W-:Y:S02]  /*2dc0*/  UIADD3 UR6, UR38, 0x7028, URZ ;  /* 0x0000702826067890 */ /* 0x000fe4000fffe03f */
[----:B------:R-:W-:Y:S02]  /*2dd0*/  USEL UR7, URZ, 0x1, !UP0 ;  /* 0x000000013f077887 */ /* 0x000fe4000c000000 */
[----:B------:R-:W-:Y:S02]  /*2de0*/  UPRMT UR6, URZ, 0x654, UR6 ;  /* 0x000006543f067896 */ /* 0x000fe40008000006 */
[----:B------:R-:W-:-:S04]  /*2df0*/  USEL UR7, UR7, 0x2, UP1 ;  /* 0x0000000207077887 */ /* 0x000fc80008800000 */
[----:B------:R-:W-:-:S03]  /*2e00*/  UISETP.GT.U32.AND UP0, UPT, UR7, 0x1, UPT ;  /* 0x000000010700788c */ /* 0x000fc6000bf04070 */
[----:B------:R-:W-:Y:S03]  /*2e10*/  SYNCS.ARRIVE.TRANS64.RED.A1T0 RZ, [UR6], RZ ;  /* 0x000000ffffff79a7 */ /* 0x000fe60008100406 */
[----:B------:R-:W-:-:S13]  /*2e20*/  PLOP3.LUT P1, PT, PT, PT, UP0, 0x80, 0x0 ;  /* 0x000000000000781c */ /* 0x000fda0003f2f008 */
[----:B------:R-:W-:Y:S05]  /*2e30*/  @P1 BRA `(.L_x_22) ;  /* 0x0000000000041947 */ /* 0x000fea0003800000 */
[----:B------:R-:W-:Y:S01]  /*2e40*/  BPT.TRAP 0x1 ;  /* 0x000000040000795c */ /* 0x000fe20000300000 */
.L_x_22:
[C---:B------:R-:W-:Y:S01]  /*2e50*/  ISETP.GE.AND P3, PT, R4.reuse, 0x4, PT ;  /* 0x000000040400780c */ /* 0x040fe20003f66270 */
[----:B------:R-:W-:Y:S01]  /*2e60*/  UMOV UR13, 0x1 ;  /* 0x00000001000d7882 */ /* 0x000fe20000000000 */
[----:B------:R-:W-:Y:S01]  /*2e70*/  UMOV UR14, 0x2 ;  /* 0x00000002000e7882 */ /* 0x000fe20000000000 */
[----:B------:R-:W-:Y:S02]  /*2e80*/  VIADD R5, R5, 0x40 ;  /* 0x0000004005057836 */ /* 0x000fe40000000000 */
[----:B-1----:R-:W-:-:S08]  /*2e90*/  VIADD R7, R4, 0xfffffffe ;  /* 0xfffffffe04077836 */ /* 0x002fd00000000000 */
[----:B------:R-:W-:Y:S05]  /*2ea0*/  @!P3 BRA `(.L_x_23) ;  /* 0x0000001c00acb947 */ /* 0x000fea0003800000 */
[----:B------:R-:W-:Y:S01]  /*2eb0*/  VIADD R16, R4, 0xfffffffd ;  /* 0xfffffffd04107836 */ /* 0x000fe20000000000 */
[----:B------:R-:W-:Y:S01]  /*2ec0*/  UMOV UR14, 0x2 ;  /* 0x00000002000e7882 */ /* 0x000fe20000000000 */
[----:B------:R-:W-:Y:S01]  /*2ed0*/  IMAD.MOV.U32 R17, RZ, RZ, R6 ;  /* 0x000000ffff117224 */ /* 0x000fe200078e0006 */
[----:B------:R-:W-:Y:S01]  /*2ee0*/  UMOV UR13, 0x1 ;  /* 0x00000001000d7882 */ /* 0x000fe20000000000 */
[----:B------:R-:W-:Y:S01]  /*2ef0*/  IMAD.MOV.U32 R19, RZ, RZ, R8 ;  /* 0x000000ffff137224 */ /* 0x000fe200078e0008 */
[----:B------:R-:W-:Y:S01]  /*2f00*/  ULDC UR16, c[0x0][0x604] ;  /* 0x0001810000107ab9 */ /* 0x000fe20000000800 */
[----:B------:R-:W-:-:S07]  /*2f10*/  IMAD.MOV.U32 R15, RZ, RZ, RZ ;  /* 0x000000ffff0f7224 */ /* 0x000fce00078e00ff */
.L_x_34:
[----:B------:R-:W-:Y:S01]  /*2f20*/  PLOP3.LUT P4, PT, PT, PT, UP1, 0x80, 0x0 ;  /* 0x000000000000781c */ /* 0x000fe20003f8f018 */
[----:B------:R-:W-:-:S12]  /*2f30*/  IMAD.MOV.U32 R7, RZ, RZ, R16 ;  /* 0x000000ffff077224 */ /* 0x000fd800078e0010 */
[----:B------:R-:W-:Y:S05]  /*2f40*/  @!P4 BRA `(.L_x_24) ;  /* 0x000000000004c947 */ /* 0x000fea0003800000 */
[----:B------:R-:W-:Y:S01]  /*2f50*/  BPT.TRAP 0x1 ;  /* 0x000000040000795c */ /* 0x000fe20000300000 */
.L_x_24:
[----:B------:R-:W-:Y:S01]  /*2f60*/  ULEA UR6, UR14, UR38, 0x3 ;  /* 0x000000260e067291 */ /* 0x000fe2000f8e183f */
[----:B------:R-:W-:-:S08]  /*2f70*/  SHF.L.U32 R4, R15, 0x1f, RZ ;  /* 0x0000001f0f047819 */ /* 0x000fd000000006ff */
[----:B------:R-:W1:Y:S02]  /*2f80*/  SYNCS.PHASECHK.TRANS64.TRYWAIT P3, [UR6+0x7000], R4 ;  /* 0x00700004ff0075a7 */ /* 0x000e640008060146 */
[----:B-1----:R-:W-:Y:S05]  /*2f90*/  @!P3 BRA `(.L_x_25) ;  /* 0x00000064009cb947 */ /* 0x002fea0003800000 */
.L_x_104:
[----:B------:R-:W-:Y:S01]  /*2fa0*/  ULEA UR6, UR14, UR12, 0x8 ;  /* 0x0000000c0e067291 */ /* 0x000fe2000f8e403f */
[----:B------:R-:W-:Y:S01]  /*2fb0*/  WARPGROUP.ARRIVE ;  /* 0x00000000000079c5 */ /* 0x000fe20000000000 */
[----:B------:R-:W-:Y:S01]  /*2fc0*/  UMOV UR7, 0x80000020 ;  /* 0x8000002000077882 */ /* 0x000fe20000000000 */
[----:B------:R-:W-:Y:S01]  /*2fd0*/  UMOV UR11, 0x80000020 ;  /* 0x80000020000b7882 */ /* 0x000fe20000000000 */
[----:B------:R-:W-:Y:S02]  /*2fe0*/  UIADD3 UR10, UR6, 0x2, URZ ;  /* 0x00000002060a7890 */ /* 0x000fe4000fffe03f */
[----:B------:R-:W-:-:S03]  /*2ff0*/  UIADD3 UR14, UR14, 0x1, URZ ;  /* 0x000000010e0e7890 */ /* 0x000fc6000fffe03f */
[----:B------:R-:W-:Y:S01]  /*3000*/  QGMMA.64x64x32.F32.E4M3.E4M3 R24, gdesc[UR4], RZ, !UPT, gsb0 ;  /* 0x00e00000041879f3 */ /* 0x000fe2000c0008ff */
[----:B------:R-:W-:-:S04]  /*3010*/  UISETP.NE.AND UP0, UPT, UR14, 0x5, UPT ;  /* 0x000000050e00788c */ /* 0x000fc8000bf05270 */
[----:B------:R-:W-:Y:S02]  /*3020*/  USEL UR6, URZ, 0x1, UP0 ;  /* 0x000000013f067887 */ /* 0x000fe40008000000 */
[----:B------:R-:W-:-:S04]  /*3030*/  USEL UR14, UR14, URZ, UP0 ;  /* 0x0000003f0e0e7287 */ /* 0x000fc80008000000 */
[----:B-1----:R-:W-:Y:S01]  /*3040*/  LOP3.LUT R4, R15, UR6, RZ, 0x3c, !PT ;  /* 0x000000060f047c12 */ /* 0x002fe2000f8e3cff */
[----:B------:R-:W-:Y:S02]  /*3050*/  WARPGROUP.DEPBAR.LE gsb0, 0x0 ;  /* 0x00008000000079c5 */ /* 0x000fe40000010000 */
[----:B------:R-:W-:-:S06]  /*3060*/  WARPGROUP.ARRIVE ;  /* 0x00000000000079c5 */ /* 0x000fcc0000000000 */
[----:B------:R-:W-:Y:S03]  /*3070*/  QGMMA.64x64x32.F32.E4M3.E4M3 R24, gdesc[UR8], R24, gsb0 ;  /* 0x00e00000081879f3 */ /* 0x000fe60008000818 */
[----:B------:R-:W-:Y:S02]  /*3080*/  WARPGROUP.DEPBAR.LE gsb0, 0x0 ;  /* 0x00008000000079c5 */ /* 0x000fe40000010000 */
[----:B------:R-:W-:Y:S05]  /*3090*/  @!P4 BRA `(.L_x_26) ;  /* 0x000000000004c947 */ /* 0x000fea0003800000 */
[----:B------:R-:W-:Y:S01]  /*30a0*/  BPT.TRAP 0x1 ;  /* 0x000000040000795c */ /* 0x000fe20000300000 */
.L_x_26:
[----:B------:R-:W-:Y:S01]  /*30b0*/  FMNMX R6, R24, R17, !PT ;  /* 0x0000001118067209 */ /* 0x000fe20007800000 */
[----:B------:R-:W-:Y:S01]  /*30c0*/  ULEA UR6, UR14, UR38, 0x3 ;  /* 0x000000260e067291 */ /* 0x000fe2000f8e183f */
[----:B------:R-:W-:Y:S02]  /*30d0*/  FMNMX R16, R26, R19, !PT ;  /* 0x000000131a107209 */ /* 0x000fe40007800000 */
[----:B------:R-:W-:Y:S02]  /*30e0*/  FMNMX R13, R25, R6, !PT ;  /* 0x00000006190d7209 */ /* 0x000fe40007800000 */
[----:B------:R-:W-:Y:S02]  /*30f0*/  FMNMX R21, R27, R16, !PT ;  /* 0x000000101b157209 */ /* 0x000fe40007800000 */
[----:B------:R-:W-:-:S04]  /*3100*/  FMNMX R6, R28, R13, !PT ;  /* 0x0000000d1c067209 */ /* 0x000fc80007800000 */
        /* <DEDUP_REMOVED lines=12> */
[----:B------:R-:W-:-:S05]  /*31d0*/  FMNMX R8, R53, R6, !PT ;  /* 0x0000000635087209 */ /* 0x000fca0007800000 */
[----:B------:R-:W1:Y:S02]  /*31e0*/  SHFL.BFLY PT, R13, R8, 0x1, 0x1f ;  /* 0x0c201f00080d7f89 */ /* 0x000e6400000e0000 */
[----:B-1----:R-:W-:Y:S02]  /*31f0*/  FMNMX R13, R8, R13, !PT ;  /* 0x0000000d080d7209 */ /* 0x002fe40007800000 */
[----:B------:R-:W-:-:S03]  /*3200*/  FMNMX R8, R30, R21, !PT ;  /* 0x000000151e087209 */ /* 0x000fc60007800000 */
[----:B------:R-:W1:Y:S02]  /*3210*/  SHFL.BFLY PT, R6, R13, 0x2, 0x1f ;  /* 0x0c401f000d067f89 */ /* 0x000e6400000e0000 */
[----:B-1----:R-:W-:Y:S02]  /*3220*/  FMNMX R6, R13, R6, !PT ;  /* 0x000000060d067209 */ /* 0x002fe40007800000 */
[----:B------:R-:W-:Y:S02]  /*3230*/  FMNMX R13, R31, R8, !PT ;  /* 0x000000081f0d7209 */ /* 0x000fe40007800000 */
[----:B------:R-:W-:Y:S02]  /*3240*/  FSETP.NEU.AND P3, PT, R6, -INF , PT ;  /* 0xff8000000600780b */ /* 0x000fe40003f6d000 */
[----:B------:R-:W-:Y:S02]  /*3250*/  FMNMX R8, R34, R13, !PT ;  /* 0x0000000d22087209 */ /* 0x000fe40007800000 */
[----:B------:R-:W-:-:S02]  /*3260*/  FSEL R14, R6, RZ, P3 ;  /* 0x000000ff060e7208 */ /* 0x000fc40001800000 */
[----:B------:R-:W-:-:S03]  /*3270*/  FMNMX R13, R35, R8, !PT ;  /* 0x00000008230d7209 */ /* 0x000fc60007800000 */
[----:B------:R-:W-:Y:S01]  /*3280*/  FMUL R15, R14, UR16 ;  /* 0x000000100e0f7c20 */ /* 0x000fe20008400000 */
[----:B------:R-:W-:Y:S01]  /*3290*/  FMNMX R8, R38, R13, !PT ;  /* 0x0000000d26087209 */ /* 0x000fe20007800000 */
[----:B------:R-:W-:-:S02]  /*32a0*/  FADD R14, -R14, R17 ;  /* 0x000000110e0e7221 */ /* 0x000fc40000000100 */
[--C-:B------:R-:W-:Y:S01]  /*32b0*/  FFMA R28, R28, UR16, -R15.reuse ;  /* 0x000000101c1c7c23 */ /* 0x100fe2000800080f */
[----:B------:R-:W-:-:S01]  /*32c0*/  FFMA R24, R24, UR16, -R15 ;  /* 0x0000001018187c23 */ /* 0x000fc2000800080f */
[--C-:B------:R-:W-:Y:S01]  /*32d0*/  FFMA R29, R29, UR16, -R15.reuse ;  /* 0x000000101d1d7c23 */ /* 0x100fe2000800080f */
[----:B------:R-:W-:-:S01]  /*32e0*/  FFMA R25, R25, UR16, -R15 ;  /* 0x0000001019197c23 */ /* 0x000fc2000800080f */
[----:B------:R-:W-:Y:S01]  /*32f0*/  FMNMX R13, R39, R8, !PT ;  /* 0x00000008270d7209 */ /* 0x000fe20007800000 */
[----:B------:R-:W-:-:S01]  /*3300*/  FFMA R36, R36, UR16, -R15 ;  /* 0x0000001024247c23 */ /* 0x000fc2000800080f */
[----:B------:R-:W-:Y:S01]  /*3310*/  FSETP.GEU.AND P3, PT, R28, -126, PT ;  /* 0xc2fc00001c00780b */ /* 0x000fe20003f6e000 */
[----:B------:R-:W-:-:S01]  /*3320*/  FFMA R32, R32, UR16, -R15 ;  /* 0x0000001020207c23 */ /* 0x000fc2000800080f */
[----:B------:R-:W-:Y:S01]  /*3330*/  FSETP.GEU.AND P5, PT, R24, -126, PT ;  /* 0xc2fc00001800780b */ /* 0x000fe20003fae000 */
[----:B------:R-:W-:-:S01]  /*3340*/  FFMA R37, R37, UR16, -R15 ;  /* 0x0000001025257c23 */ /* 0x000fc2000800080f */
[----:B------:R-:W-:Y:S01]  /*3350*/  FSETP.GEU.AND P4, PT, R29, -126, PT ;  /* 0xc2fc00001d00780b */ /* 0x000fe20003f8e000 */
[----:B------:R-:W-:-:S01]  /*3360*/  FFMA R33, R33, UR16, -R15 ;  /* 0x0000001021217c23 */ /* 0x000fc2000800080f */
[----:B------:R-:W-:Y:S01]  /*3370*/  FSETP.GEU.AND P6, PT, R25, -126, PT ;  /* 0xc2fc00001900780b */ /* 0x000fe20003fce000 */
[----:B------:R-:W-:-:S01]  /*3380*/  FFMA R44, R44, UR16, -R15 ;  /* 0x000000102c2c7c23 */ /* 0x000fc2000800080f */
[----:B------:R-:W-:Y:S01]  /*3390*/  FMNMX R8, R42, R13, !PT ;  /* 0x0000000d2a087209 */ /* 0x000fe20007800000 */
[----:B------:R-:W-:-:S01]  /*33a0*/  FFMA R40, R40, UR16, -R15 ;  /* 0x0000001028287c23 */ /* 0x000fc2000800080f */
[--C-:B------:R-:W-:Y:S01]  /*33b0*/  FFMA R45, R45, UR16, -R15.reuse ;  /* 0x000000102d2d7c23 */ /* 0x100fe2000800080f */
[----:B------:R-:W-:-:S01]  /*33c0*/  FFMA R41, R41, UR16, -R15 ;  /* 0x0000001029297c23 */ /* 0x000fc2000800080f */
[----:B------:R-:W-:Y:S01]  /*33d0*/  FMNMX R13, R43, R8, !PT ;  /* 0x000000082b0d7209 */ /* 0x000fe20007800000 */
[----:B------:R-:W-:Y:S01]  /*33e0*/  @!P3 FMUL R28, R28, 0.5 ;  /* 0x3f0000001c1cb820 */ /* 0x000fe20000400000 */
[--C-:B------:R-:W-:Y:S01]  /*33f0*/  FFMA R52, R52, UR16, -R15.reuse ;  /* 0x0000001034347c23 */ /* 0x100fe2000800080f */
[----:B------:R-:W-:Y:S01]  /*3400*/  @!P5 FMUL R24, R24, 0.5 ;  /* 0x3f0000001818d820 */ /* 0x000fe20000400000 */
[----:B------:R-:W-:Y:S01]  /*3410*/  FMNMX R8, R46, R13, !PT ;  /* 0x0000000d2e087209 */ /* 0x000fe20007800000 */
[----:B------:R-:W-:Y:S01]  /*3420*/  @!P4 FMUL R29, R29, 0.5 ;  /* 0x3f0000001d1dc820 */ /* 0x000fe20000400000 */
[--C-:B------:R-:W-:Y:S01]  /*3430*/  FFMA R48, R48, UR16, -R15.reuse ;  /* 0x0000001030307c23 */ /* 0x100fe2000800080f */
[----:B------:R-:W1:Y:S01]  /*3440*/  MUFU.EX2 R28, R28 ;  /* 0x0000001c001c7308 */ /* 0x000e620000000800 */
[----:B------:R-:W-:Y:S01]  /*3450*/  @!P6 FMUL R25, R25, 0.5 ;  /* 0x3f0000001919e820 */ /* 0x000fe20000400000 */
[----:B------:R-:W-:Y:S01]  /*3460*/  FMNMX R13, R47, R8, !PT ;  /* 0x000000082f0d7209 */ /* 0x000fe20007800000 */
[----:B------:R-:W-:-:S01]  /*3470*/  FFMA R49, R49, UR16, -R15 ;  /* 0x0000001031317c23 */ /* 0x000fc2000800080f */
[----:B------:R-:W-:Y:S01]  /*3480*/  FFMA R53, R53, UR16, -R15 ;  /* 0x0000001035357c23 */ /* 0x000fe2000800080f */
[----:B------:R-:W-:Y:S01]  /*3490*/  FMUL R14, R14, UR16 ;  /* 0x000000100e0e7c20 */ /* 0x000fe20008400000 */
[----:B------:R-:W-:-:S02]  /*34a0*/  FMNMX R8, R50, R13, !PT ;  /* 0x0000000d32087209 */ /* 0x000fc40007800000 */
[----:B------:R-:W2:Y:S02]  /*34b0*/  MUFU.EX2 R24, R24 ;  /* 0x0000001800187308 */ /* 0x000ea40000000800 */
[----:B------:R-:W-:-:S04]  /*34c0*/  FMNMX R13, R51, R8, !PT ;  /* 0x00000008330d7209 */ /* 0x000fc80007800000 */
[----:B------:R-:W-:Y:S02]  /*34d0*/  FMNMX R8, R54, R13, !PT ;  /* 0x0000000d36087209 */ /* 0x000fe40007800000 */
[----:B------:R-:W3:Y:S01]  /*34e0*/  MUFU.EX2 R29, R29 ;  /* 0x0000001d001d7308 */ /* 0x000ee20000000800 */
[----:B-1----:R-:W-:Y:S01]  /*34f0*/  @!P3 FMUL R28, R28, R28 ;  /* 0x0000001c1c1cb220 */ /* 0x002fe20000400000 */
[----:B------:R-:W-:Y:S02]  /*3500*/  FSETP.GEU.AND P3, PT, R36, -126, PT ;  /* 0xc2fc00002400780b */ /* 0x000fe40003f6e000 */
[----:B------:R-:W-:-:S04]  /*3510*/  FMNMX R8, R55, R8, !PT ;  /* 0x0000000837087209 */ /* 0x000fc80007800000 */
[----:B------:R-:W1:Y:S01]  /*3520*/  MUFU.EX2 R25, R25 ;  /* 0x0000001900197308 */ /* 0x000e620000000800 */
[----:B--2---:R-:W-:Y:S01]  /*3530*/  @!P5 FMUL R24, R24, R24 ;  /* 0x000000181818d220 */ /* 0x004fe20000400000 */
[----:B------:R-:W-:Y:S01]  /*3540*/  FSETP.GEU.AND P5, PT, R32, -126, PT ;  /* 0xc2fc00002000780b */ /* 0x000fe20003fae000 */
[----:B------:R-:W2:Y:S04]  /*3550*/  SHFL.BFLY PT, R21, R8, 0x1, 0x1f ;  /* 0x0c201f0008157f89 */ /* 0x000ea800000e0000 */
[----:B------:R-:W-:Y:S01]  /*3560*/  @!P3 FMUL R36, R36, 0.5 ;  /* 0x3f0000002424b820 */ /* 0x000fe20000400000 */
[----:B---3--:R-:W-:Y:S01]  /*3570*/  @!P4 FMUL R29, R29, R29 ;  /* 0x0000001d1d1dc220 */ /* 0x008fe20000400000 */
[----:B------:R-:W-:-:S04]  /*3580*/  FSETP.GEU.AND P4, PT, R37, -126, PT ;  /* 0xc2fc00002500780b */ /* 0x000fc80003f8e000 */
[----:B------:R-:W3:Y:S02]  /*3590*/  MUFU.EX2 R36, R36 ;  /* 0x0000002400247308 */ /* 0x000ee40000000800 */
[----:B------:R-:W-:Y:S01]  /*35a0*/  @!P5 FMUL R32, R32, 0.5 ;  /* 0x3f0000002020d820 */ /* 0x000fe20000400000 */
[----:B-1----:R-:W-:Y:S01]  /*35b0*/  @!P6 FMUL R25, R25, R25 ;  /* 0x000000191919e220 */ /* 0x002fe20000400000 */
[----:B------:R-:W-:-:S04]  /*35c0*/  FSETP.GEU.AND P6, PT, R33, -126, PT ;  /* 0xc2fc00002100780b */ /* 0x000fc80003fce000 */
[----:B------:R-:W1:Y:S01]  /*35d0*/  MUFU.EX2 R32, R32 ;  /* 0x0000002000207308 */ /* 0x000e620000000800 */
[----:B------:R-:W-:Y:S01]  /*35e0*/  @!P4 FMUL R37, R37, 0.5 ;  /* 0x3f0000002525c820 */ /* 0x000fe20000400000 */
[----:B--2---:R-:W-:-:S06]  /*35f0*/  FMNMX R8, R8, R21, !PT ;  /* 0x0000001508087209 */ /* 0x004fcc0007800000 */
[----:B------:R-:W2:Y:S01]  /*3600*/  MUFU.EX2 R37, R37 ;  /* 0x0000002500257308 */ /* 0x000ea20000000800 */
[----:B---3--:R-:W-:Y:S01]  /*3610*/  @!P3 FMUL R36, R36, R36 ;  /* 0x000000242424b220 */ /* 0x008fe20000400000 */
[----:B------:R-:W-:Y:S01]  /*3620*/  FSETP.GEU.AND P3, PT, R44, -126, PT ;  /* 0xc2fc00002c00780b */ /* 0x000fe20003f6e000 */
[----:B------:R-:W-:Y:S01]  /*3630*/  @!P6 FMUL R33, R33, 0.5 ;  /* 0x3f0000002121e820 */ /* 0x000fe20000400000 */
[----:B------:R-:W3:Y:S05]  /*3640*/  SHFL.BFLY PT, R23, R8, 0x2, 0x1f ;  /* 0x0c401f0008177f89 */ /* 0x000eea00000e0000 */
[----:B------:R-:W4:Y:S01]  /*3650*/  MUFU.EX2 R33, R33 ;  /* 0x0000002100217308 */ /* 0x000f220000000800 */
[----:B-1----:R-:W-:Y:S01]  /*3660*/  @!P5 FMUL R32, R32, R32 ;  /* 0x000000202020d220 */ /* 0x002fe20000400000 */
[----:B------:R-:W-:-:S04]  /*3670*/  FSETP.GEU.AND P5, PT, R40, -126, PT ;  /* 0xc2fc00002800780b */ /* 0x000fc80003fae000 */
[----:B------:R-:W-:Y:S01]  /*3680*/  @!P3 FMUL R44, R44, 0.5 ;  /* 0x3f0000002c2cb820 */ /* 0x000fe20000400000 */
[----:B--2---:R-:W-:Y:S01]  /*3690*/  @!P4 FMUL R37, R37, R37 ;  /* 0x000000252525c220 */ /* 0x004fe20000400000 */
[----:B------:R-:W-:Y:S02]  /*36a0*/  FSETP.GEU.AND P4, PT, R45, -126, PT ;  /* 0xc2fc00002d00780b */ /* 0x000fe40003f8e000 */
[----:B------:R-:W1:Y:S05]  /*36b0*/  MUFU.EX2 R21, R44 ;  /* 0x0000002c00157308 */ /* 0x000e6a0000000800 */
[----:B------:R-:W-:Y:S01]  /*36c0*/  @!P5 FMUL R40, R40, 0.5 ;  /* 0x3f0000002828d820 */ /* 0x000fe20000400000 */
[----:B----4-:R-:W-:Y:S01]  /*36d0*/  @!P6 FMUL R33, R33, R33 ;  /* 0x000000212121e220 */ /* 0x010fe20000400000 */
[----:B------:R-:W-:-:S02]  /*36e0*/  FSETP.GEU.AND P6, PT, R41, -126, PT ;  /* 0xc2fc00002900780b */ /* 0x000fc40003fce000 */
[----:B------:R-:W2:Y:S01]  /*36f0*/  MUFU.EX2 R13, R40 ;  /* 0x00000028000d7308 */ /* 0x000ea20000000800 */
[----:B---3--:R-:W-:Y:S01]  /*3700*/  FMNMX R8, R8, R23, !PT ;  /* 0x0000001708087209 */ /* 0x008fe20007800000 */
[----:B------:R-:W-:-:S06]  /*3710*/  @!P4 FMUL R45, R45, 0.5 ;  /* 0x3f0000002d2dc820 */ /* 0x000fcc0000400000 */
[----:B------:R-:W3:Y:S01]  /*3720*/  MUFU.EX2 R18, R45 ;  /* 0x0000002d00127308 */ /* 0x000ee20000000800 */
[----:B-1----:R-:W-:Y:S01]  /*3730*/  @!P3 FMUL R21, R21, R21 ;  /* 0x000000151515b220 */ /* 0x002fe20000400000 */
[----:B------:R-:W-:Y:S01]  /*3740*/  FSETP.GEU.AND P3, PT, R52, -126, PT ;  /* 0xc2fc00003400780b */ /* 0x000fe20003f6e000 */
[----:B------:R-:W-:-:S05]  /*3750*/  @!P6 FMUL R41, R41, 0.5 ;  /* 0x3f0000002929e820 */ /* 0x000fca0000400000 */
[----:B------:R-:W1:Y:S01]  /*3760*/  MUFU.EX2 R16, R41 ;  /* 0x0000002900107308 */ /* 0x000e620000000800 */
[----:B--2---:R-:W-:Y:S01]  /*3770*/  @!P5 FMUL R13, R13, R13 ;  /* 0x0000000d0d0dd220 */ /* 0x004fe20000400000 */
[----:B------:R-:W-:-:S03]  /*3780*/  FSETP.GEU.AND P5, PT, R48, -126, PT ;  /* 0xc2fc00003000780b */ /* 0x000fc60003fae000 */
[----:B------:R-:W-:Y:S01]  /*3790*/  FADD R17, R24, R13 ;  /* 0x0000000d18117221 */ /* 0x000fe20000000000 */
[----:B------:R-:W-:Y:S01]  /*37a0*/  F2FP.SATFINITE.E4M3.F32.PACK_AB_MERGE_C R13, RZ, R13, RZ ;  /* 0x0000000dff0d723e */ /* 0x000fe200048070ff */
[----:B------:R-:W-:Y:S01]  /*37b0*/  @!P3 FMUL R52, R52, 0.5 ;  /* 0x3f0000003434b820 */ /* 0x000fe20000400000 */
[----:B------:R-:W-:Y:S01]  /*37c0*/  F2FP.SATFINITE.E4M3.F32.PACK_AB_MERGE_C R24, RZ, R24, RZ ;  /* 0x00000018ff18723e */ /* 0x000fe200048070ff */
[----:B---3--:R-:W-:Y:S01]  /*37d0*/  @!P4 FMUL R18, R18, R18 ;  /* 0x000000121212c220 */ /* 0x008fe20000400000 */
[C---:B------:R-:W-:Y:S01]  /*37e0*/  FSETP.NEU.AND P4, PT, R8.reuse, -INF , PT ;  /* 0xff8000000800780b */ /* 0x040fe20003f8d000 */
[----:B------:R-:W2:Y:S01]  /*37f0*/  MUFU.EX2 R23, R52 ;  /* 0x0000003400177308 */ /* 0x000ea20000000800 */
[----:B------:R-:W-:Y:S02]  /*3800*/  LOP3.LUT R13, R13, 0xff, RZ, 0xc0, !PT ;  /* 0x000000ff0d0d7812 */ /* 0x000fe400078ec0ff */
[----:B------:R-:W-:Y:S01]  /*3810*/  FSEL R40, R8, RZ, P4 ;  /* 0x000000ff08287208 */ /* 0x000fe20002000000 */
[----:B------:R-:W-:Y:S01]  /*3820*/  @!P5 FMUL R48, R48, 0.5 ;  /* 0x3f0000003030d820 */ /* 0x000fe20000400000 */
[----:B------:R-:W-:Y:S01]  /*3830*/  FSETP.GEU.AND P4, PT, R53, -126, PT ;  /* 0xc2fc00003500780b */ /* 0x000fe20003f8e000 */
[----:B-1----:R-:W-:Y:S01]  /*3840*/  @!P6 FMUL R16, R16, R16 ;  /* 0x000000101010e220 */ /* 0x002fe20000400000 */
[----:B------:R-:W-:Y:S01]  /*3850*/  FSETP.GEU.AND P6, PT, R49, -126, PT ;  /* 0xc2fc00003100780b */ /* 0x000fe20003fce000 */
[C---:B------:R-:W-:Y:S01]  /*3860*/  FMUL R41, R40.reuse, UR16 ;  /* 0x0000001028297c20 */ /* 0x040fe20008400000 */
[----:B------:R-:W1:Y:S01]  /*3870*/  MUFU.EX2 R15, R48 ;  /* 0x00000030000f7308 */ /* 0x000e620000000800 */
[----:B------:R-:W-:-:S01]  /*3880*/  FADD R40, -R40, R19 ;  /* 0x0000001328287221 */ /* 0x000fc20000000100 */
[----:B------:R-:W-:Y:S01]  /*3890*/  FADD R19, R25, R16 ;  /* 0x0000001019137221 */ /* 0x000fe20000000000 */
[----:B------:R-:W-:-:S01]  /*38a0*/  FFMA R30, R30, UR16, -R41 ;  /* 0x000000101e1e7c23 */ /* 0x000fc20008000829 */
[--C-:B------:R-:W-:Y:S01]  /*38b0*/  FFMA R26, R26, UR16, -R41.reuse ;  /* 0x000000101a1a7c23 */ /* 0x100fe20008000829 */
[----:B------:R-:W-:-:S01]  /*38c0*/  FFMA R27, R27, UR16, -R41 ;  /* 0x000000101b1b7c23 */ /* 0x000fc20008000829 */
[--C-:B------:R-:W-:Y:S01]  /*38d0*/  FFMA R31, R31, UR16, -R41.reuse ;  /* 0x000000101f1f7c23 */ /* 0x100fe20008000829 */
[----:B------:R-:W-:-:S01]  /*38e0*/  FFMA R38, R38, UR16, -R41 ;  /* 0x0000001026267c23 */ /* 0x000fc20008000829 */
[----:B--2---:R-:W-:Y:S01]  /*38f0*/  @!P3 FMUL R23, R23, R23 ;  /* 0x000000171717b220 */ /* 0x004fe20000400000 */
[----:B------:R-:W-:Y:S01]  /*3900*/  FSETP.GEU.AND P3, PT, R30, -126, PT ;  /* 0xc2fc00001e00780b */ /* 0x000fe20003f6e000 */
[----:B------:R-:W-:Y:S01]  /*3910*/  @!P4 FMUL R53, R53, 0.5 ;  /* 0x3f0000003535c820 */ /* 0x000fe20000400000 */
[----:B------:R-:W-:Y:S01]  /*3920*/  @!P6 FMUL R49, R49, 0.5 ;  /* 0x3f0000003131e820 */ /* 0x000fe20000400000 */
[--C-:B------:R-:W-:Y:S01]  /*3930*/  FFMA R34, R34, UR16, -R41.reuse ;  /* 0x0000001022227c23 */ /* 0x100fe20008000829 */
[----:B------:R-:W-:-:S01]  /*3940*/  FFMA R51, R51, UR16, -R41 ;  /* 0x0000001033337c23 */ /* 0x000fc20008000829 */
[----:B------:R-:W2:Y:S01]  /*3950*/  MUFU.EX2 R22, R53 ;  /* 0x0000003500167308 */ /* 0x000ea20000000800 */
[----:B------:R-:W-:-:S01]  /*3960*/  FFMA R55, R55, UR16, -R41 ;  /* 0x0000001037377c23 */ /* 0x000fc20008000829 */
[----:B------:R-:W-:Y:S01]  /*3970*/  F2FP.SATFINITE.E4M3.F32.PACK_AB_MERGE_C R16, RZ, R16, RZ ;  /* 0x00000010ff10723e */ /* 0x000fe200048070ff */
[----:B-1----:R-:W-:Y:S01]  /*3980*/  @!P5 FMUL R15, R15, R15 ;  /* 0x0000000f0f0fd220 */ /* 0x002fe20000400000 */
[----:B------:R-:W-:Y:S01]  /*3990*/  FSETP.GEU.AND P5, PT, R26, -126, PT ;  /* 0xc2fc00001a00780b */ /* 0x000fe20003fae000 */
[----:B------:R-:W-:Y:S01]  /*39a0*/  FMUL R40, R40, UR16 ;  /* 0x0000001028287c20 */ /* 0x000fe20008400000 */
[----:B------:R-:W-:-:S02]  /*39b0*/  LOP3.LUT R16, R16, 0xffff, RZ, 0xc0, !PT ;  /* 0x0000ffff10107812 */ /* 0x000fc400078ec0ff */
[----:B------:R-:W1:Y:S01]  /*39c0*/  MUFU.EX2 R20, R49 ;  /* 0x0000003100147308 */ /* 0x000e620000000800 */
[----:B------:R-:W-:Y:S01]  /*39d0*/  @!P3 FMUL R30, R30, 0.5 ;  /* 0x3f0000001e1eb820 */ /* 0x000fe20000400000 */
[----:B------:R-:W-:Y:S02]  /*39e0*/  F2FP.SATFINITE.E4M3.F32.PACK_AB_MERGE_C R25, RZ, R25, RZ ;  /* 0x00000019ff19723e */ /* 0x000fe400048070ff */
[----:B------:R-:W-:Y:S02]  /*39f0*/  LOP3.LUT R24, R24, 0xff, RZ, 0xc0, !PT ;  /* 0x000000ff18187812 */ /* 0x000fe400078ec0ff */
[----:B------:R-:W-:Y:S02]  /*3a00*/  LOP3.LUT R25, R25, 0xffff, RZ, 0xc0, !PT ;  /* 0x0000ffff19197812 */ /* 0x000fe400078ec0ff */
[----:B------:R3:W4:Y:S01]  /*3a10*/  MUFU.EX2 R48, R30 ;  /* 0x0000001e00307308 */ /* 0x0007220000000800 */
[----:B------:R-:W-:Y:S01]  /*3a20*/  @!P5 FMUL R26, R26, 0.5 ;  /* 0x3f0000001a1ad820 */ /* 0x000fe20000400000 */
[----:B--2---:R-:W-:Y:S01]  /*3a30*/  @!P4 FMUL R22, R22, R22 ;  /* 0x000000161616c220 */ /* 0x004fe20000400000 */
[----:B------:R-:W-:-:S02]  /*3a40*/  FSETP.GEU.AND P4, PT, R31, -126, PT ;  /* 0xc2fc00001f00780b */ /* 0x000fc40003f8e000 */
[----:B------:R-:W-:-:S03]  /*3a50*/  PRMT R24, R25, 0x7604, R24 ;  /* 0x0000760419187816 */ /* 0x000fc60000000018 */
[----:B------:R2:W5:Y:S01]  /*3a60*/  MUFU.EX2 R44, R26 ;  /* 0x0000001a002c7308 */ /* 0x0005620000000800 */
[----:B-1----:R-:W-:Y:S01]  /*3a70*/  @!P6 FMUL R20, R20, R20 ;  /* 0x000000141414e220 */ /* 0x002fe20000400000 */
[----:B------:R-:W-:Y:S01]  /*3a80*/  FSETP.GEU.AND P6, PT, R27, -126, PT ;  /* 0xc2fc00001b00780b */ /* 0x000fe20003fce000 */
[----:B---3--:R-:W-:-:S05]  /*3a90*/  FFMA R30, R42, UR16, -R41 ;  /* 0x000000102a1e7c23 */ /* 0x008fca0008000829 */
[----:B------:R-:W-:Y:S01]  /*3aa0*/  @!P4 FMUL R31, R31, 0.5 ;  /* 0x3f0000001f1fc820 */ /* 0x000fe20000400000 */
[----:B----4-:R-:W-:Y:S01]  /*3ab0*/  @!P3 FMUL R48, R48, R48 ;  /* 0x000000303030b220 */ /* 0x010fe20000400000 */
[----:B------:R-:W-:Y:S01]  /*3ac0*/  FSETP.GEU.AND P3, PT, R38, -126, PT ;  /* 0xc2fc00002600780b */ /* 0x000fe20003f6e000 */
[----:B--2---:R-:W-:-:S01]  /*3ad0*/  FFMA R26, R35, UR16, -R41 ;  /* 0x00000010231a7c23 */ /* 0x004fc20008000829 */
[----:B------:R1:W2:Y:S03]  /*3ae0*/  MUFU.EX2 R49, R31 ;  /* 0x0000001f00317308 */ /* 0x0002a60000000800 */
[----:B------:R-:W-:Y:S01]  /*3af0*/  @!P6 FMUL R27, R27, 0.5 ;  /* 0x3f0000001b1be820 */ /* 0x000fe20000400000 */
[----:B-----5:R-:W-:Y:S01]  /*3b00*/  @!P5 FMUL R44, R44, R44 ;  /* 0x0000002c2c2cd220 */ /* 0x020fe20000400000 */
[----:B------:R-:W-:-:S03]  /*3b10*/  FSETP.GEU.AND P5, PT, R34, -126, PT ;  /* 0xc2fc00002200780b */ /* 0x000fc60003fae000 */
[----:B------:R3:W4:Y:S01]  /*3b20*/  MUFU.EX2 R45, R27 ;  /* 0x0000001b002d7308 */ /* 0x0007220000000800 */
[----:B-1----:R-:W-:-:S02]  /*3b30*/  FFMA R31, R43, UR16, -R41 ;  /* 0x000000102b1f7c23 */ /* 0x002fc40008000829 */
[----:B------:R-:W-:-:S05]  /*3b40*/  @!P3 FMUL R38, R38, 0.5 ;  /* 0x3f0000002626b820 */ /* 0x000fca0000400000 */
[----:B------:R1:W5:Y:S01]  /*3b50*/  MUFU.EX2 R52, R38 ;  /* 0x0000002600347308 */ /* 0x0003620000000800 */
[----:B---3--:R-:W-:-:S01]  /*3b60*/  FFMA R27, R39, UR16, -R41 ;  /* 0x00000010271b7c23 */ /* 0x008fc20008000829 */
[----:B--2---:R-:W-:Y:S01]  /*3b70*/  @!P4 FMUL R49, R49, R49 ;  /* 0x000000313131c220 */ /* 0x004fe20000400000 */
[----:B------:R-:W-:-:S03]  /*3b80*/  @!P5 FMUL R34, R34, 0.5 ;  /* 0x3f0000002222d820 */ /* 0x000fc60000400000 */
[----:B------:R-:W-:Y:S02]  /*3b90*/  FSETP.GEU.AND P4, PT, R27, -126, PT ;  /* 0xc2fc00001b00780b */ /* 0x000fe40003f8e000 */
[----:B------:R2:W3:Y:S01]  /*3ba0*/  MUFU.EX2 R35, R34 ;  /* 0x0000002200237308 */ /* 0x0004e20000000800 */
[----:B----4-:R-:W-:Y:S01]  /*3bb0*/  @!P6 FMUL R45, R45, R45 ;  /* 0x0000002d2d2de220 */ /* 0x010fe20000400000 */
[----:B------:R-:W-:Y:S01]  /*3bc0*/  FSETP.GEU.AND P6, PT, R26, -126, PT ;  /* 0xc2fc00001a00780b */ /* 0x000fe20003fce000 */
[----:B-1----:R-:W-:-:S01]  /*3bd0*/  FFMA R38, R54, UR16, -R41 ;  /* 0x0000001036267c23 */ /* 0x002fc20008000829 */
[----:B--2---:R-:W-:Y:S01]  /*3be0*/  FFMA R34, R46, UR16, -R41 ;  /* 0x000000102e227c23 */ /* 0x004fe20008000829 */
[----:B-----5:R-:W-:-:S06]  /*3bf0*/  @!P3 FMUL R52, R52, R52 ;  /* 0x000000343434b220 */ /* 0x020fcc0000400000 */
[----:B------:R-:W-:Y:S01]  /*3c00*/  @!P4 FMUL R27, R27, 0.5 ;  /* 0x3f0000001b1bc820 */ /* 0x000fe20000400000 */
[----:B------:R-:W-:-:S03]  /*3c10*/  FSETP.GEU.AND P3, PT, R34, -126, PT ;  /* 0xc2fc00002200780b */ /* 0x000fc60003f6e000 */
[----:B------:R-:W-:Y:S01]  /*3c20*/  @!P6 FMUL R26, R26, 0.5 ;  /* 0x3f0000001a1ae820 */ /* 0x000fe20000400000 */
[----:B------:R1:W2:Y:S01]  /*3c30*/  MUFU.EX2 R42, R27 ;  /* 0x0000001b002a7308 */ /* 0x0002a20000000800 */
[----:B---3--:R-:W-:Y:S01]  /*3c40*/  @!P5 FMUL R35, R35, R35 ;  /* 0x000000232323d220 */ /* 0x008fe20000400000 */
[----:B------:R-:W-:-:S06]  /*3c50*/  FSETP.GEU.AND P5, PT, R30, -126, PT ;  /* 0xc2fc00001e00780b */ /* 0x000fcc0003fae000 */
[----:B------:R3:W4:Y:S01]  /*3c60*/  MUFU.EX2 R39, R26 ;  /* 0x0000001a00277308 */ /* 0x0007220000000800 */
[----:B-1----:R-:W-:-:S01]  /*3c70*/  FFMA R27, R50, UR16, -R41 ;  /* 0x00000010321b7c23 */ /* 0x002fc20008000829 */
[----:B------:R-:W-:-:S05]  /*3c80*/  @!P3 FMUL R34, R34, 0.5 ;  /* 0x3f0000002222b820 */ /* 0x000fca0000400000 */
[----:B------:R-:W-:Y:S01]  /*3c90*/  @!P5 FMUL R30, R30, 0.5 ;  /* 0x3f0000001e1ed820 */ /* 0x000fe20000400000 */
[----:B---3--:R-:W-:-:S01]  /*3ca0*/  FFMA R26, R47, UR16, -R41 ;  /* 0x000000102f1a7c23 */ /* 0x008fc20008000829 */
[----:B--2---:R-:W-:Y:S01]  /*3cb0*/  @!P4 FMUL R42, R42, R42 ;  /* 0x0000002a2a2ac220 */ /* 0x004fe20000400000 */
[----:B------:R1:W2:Y:S03]  /*3cc0*/  MUFU.EX2 R47, R34 ;  /* 0x00000022002f7308 */ /* 0x0002a60000000800 */
[----:B------:R-:W-:Y:S01]  /*3cd0*/  FSETP.GEU.AND P4, PT, R26, -126, PT ;  /* 0xc2fc00001a00780b */ /* 0x000fe20003f8e000 */
[----:B----4-:R-:W-:Y:S01]  /*3ce0*/  @!P6 FMUL R39, R39, R39 ;  /* 0x000000272727e220 */ /* 0x010fe20000400000 */
[----:B------:R-:W-:-:S03]  /*3cf0*/  FSETP.GEU.AND P6, PT, R31, -126, PT ;  /* 0xc2fc00001f00780b */ /* 0x000fc60003fce000 */
[----:B------:R3:W4:Y:S01]  /*3d00*/  MUFU.EX2 R43, R30 ;  /* 0x0000001e002b7308 */ /* 0x0007220000000800 */
[----:B-1----:R-:W-:-:S01]  /*3d10*/  FADD R34, R33, R20 ;  /* 0x0000001421227221 */ /* 0x002fc20000000000 */
[----:B------:R-:W-:Y:S02]  /*3d20*/  F2FP.SATFINITE.E4M3.F32.PACK_AB_MERGE_C R20, RZ, R20, RZ ;  /* 0x00000014ff14723e */ /* 0x000fe400048070ff */
[----:B------:R-:W-:Y:S01]  /*3d30*/  F2FP.SATFINITE.E4M3.F32.PACK_AB_MERGE_C R33, RZ, R33, RZ ;  /* 0x00000021ff21723e */ /* 0x000fe200048070ff */
[----:B------:R-:W-:Y:S01]  /*3d40*/  FADD R19, R19, R34 ;  /* 0x0000002213137221 */ /* 0x000fe20000000000 */
[----:B------:R-:W-:Y:S02]  /*3d50*/  LOP3.LUT R20, R20, 0xffff, RZ, 0xc0, !PT ;  /* 0x0000ffff14147812 */ /* 0x000fe400078ec0ff */
[----:B------:R-:W-:Y:S01]  /*3d60*/  @!P4 FMUL R26, R26, 0.5 ;  /* 0x3f0000001a1ac820 */ /* 0x000fe20000400000 */
[----:B--2---:R-:W-:Y:S01]  /*3d70*/  @!P3 FMUL R47, R47, R47 ;  /* 0x0000002f2f2fb220 */ /* 0x004fe20000400000 */
[----:B------:R-:W-:Y:S01]  /*3d80*/  FSETP.GEU.AND P3, PT, R38, -126, PT ;  /* 0xc2fc00002600780b */ /* 0x000fe20003f6e000 */
[----:B---3--:R-:W-:-:S01]  /*3d90*/  FADD R30, R32, R15 ;  /* 0x0000000f201e7221 */ /* 0x008fc20000000000 */
[----:B------:R-:W-:Y:S01]  /*3da0*/  @!P6 FMUL R31, R31, 0.5 ;  /* 0x3f0000001f1fe820 */ /* 0x000fe20000400000 */
[----:B------:R1:W2:Y:S01]  /*3db0*/  MUFU.EX2 R50, R26 ;  /* 0x0000001a00327308 */ /* 0x0002a20000000800 */
[----:B------:R-:W-:Y:S01]  /*3dc0*/  F2FP.SATFINITE.E4M3.F32.PACK_AB_MERGE_C R15, RZ, R15, RZ ;  /* 0x0000000fff0f723e */ /* 0x000fe200048070ff */
[----:B------:R-:W-:Y:S01]  /*3dd0*/  FADD R17, R17, R30 ;  /* 0x0000001e11117221 */ /* 0x000fe20000000000 */
[----:B------:R-:W-:Y:S01]  /*3de0*/  F2FP.SATFINITE.E4M3.F32.PACK_AB_MERGE_C R32, RZ, R32, RZ ;  /* 0x00000020ff20723e */ /* 0x000fe200048070ff */
[----:B----4-:R-:W-:Y:S01]  /*3df0*/  @!P5 FMUL R43, R43, R43 ;  /* 0x0000002b2b2bd220 */ /* 0x010fe20000400000 */
[----:B------:R-:W-:-:S02]  /*3e00*/  FSETP.GEU.AND P5, PT, R27, -126, PT ;  /* 0xc2fc00001b00780b */ /* 0x000fc40003fae000 */
[----:B------:R-:W-:Y:S01]  /*3e10*/  LOP3.LUT R15, R15, 0xff, RZ, 0xc0, !PT ;  /* 0x000000ff0f0f7812 */ /* 0x000fe200078ec0ff */
[----:B------:R3:W4:Y:S01]  /*3e20*/  MUFU.EX2 R46, R31 ;  /* 0x0000001f002e7308 */ /* 0x0007220000000800 */
[----:B-1----:R-:W-:-:S01]  /*3e30*/  FADD R26, R28, R21 ;  /* 0x000000151c1a7221 */ /* 0x002fc20000000000 */
[----:B------:R-:W-:Y:S01]  /*3e40*/  @!P3 FMUL R38, R38, 0.5 ;  /* 0x3f0000002626b820 */ /* 0x000fe20000400000 */
[----:B------:R-:W-:Y:S02]  /*3e50*/  F2FP.SATFINITE.E4M3.F32.PACK_AB_MERGE_C R28, RZ, R28, RZ ;  /* 0x0000001cff1c723e */ /* 0x000fe400048070ff */
[----:B------:R-:W-:Y:S02]  /*3e60*/  F2FP.SATFINITE.E4M3.F32.PACK_AB_MERGE_C R21, RZ, R21, RZ ;  /* 0x00000015ff15723e */ /* 0x000fe400048070ff */
[----:B------:R-:W-:Y:S01]  /*3e70*/  LOP3.LUT R28, R28, 0xff, RZ, 0xc0, !PT ;  /* 0x000000ff1c1c7812 */ /* 0x000fe200078ec0ff */
[----:B------:R1:W5:Y:S01]  /*3e80*/  MUFU.EX2 R41, R38 ;  /* 0x0000002600297308 */ /* 0x0003620000000800 */
[----:B--2---:R-:W-:Y:S01]  /*3e90*/  @!P4 FMUL R50, R50, R50 ;  /* 0x000000323232c220 */ /* 0x004fe20000400000 */
[----:B------:R-:W-:Y:S01]  /*3ea0*/  FSETP.GEU.AND P4, PT, R55, -126, PT ;  /* 0xc2fc00003700780b */ /* 0x000fe20003f8e000 */
[----:B------:R-:W-:Y:S01]  /*3eb0*/  @!P5 FMUL R27, R27, 0.5 ;  /* 0x3f0000001b1bd820 */ /* 0x000fe20000400000 */
[----:B---3--:R-:W-:Y:S01]  /*3ec0*/  FADD R31, R36, R23 ;  /* 0x00000017241f7221 */ /* 0x008fe20000000000 */
[----:B------:R-:W-:-:S01]  /*3ed0*/  FADD R34, R49, R50 ;  /* 0x0000003231227221 */ /* 0x000fc20000000000 */
[----:B------:R-:W-:-:S02]  /*3ee0*/  F2FP.SATFINITE.E4M3.F32.PACK_AB_MERGE_C R49, RZ, R49, RZ ;  /* 0x00000031ff31723e */ /* 0x000fc400048070ff */
[----:B------:R2:W3:Y:S01]  /*3ef0*/  MUFU.EX2 R54, R27 ;  /* 0x0000001b00367308 */ /* 0x0004e20000000800 */
[----:B----4-:R-:W-:Y:S01]  /*3f00*/  @!P6 FMUL R46, R46, R46 ;  /* 0x0000002e2e2ee220 */ /* 0x010fe20000400000 */
[----:B------:R-:W-:Y:S01]  /*3f10*/  FSETP.GEU.AND P6, PT, R51, -126, PT ;  /* 0xc2fc00003300780b */ /* 0x000fe20003fce000 */
[----:B------:R-:W-:-:S01]  /*3f20*/  FADD R26, R26, R31 ;  /* 0x0000001f1a1a7221 */ /* 0x000fc20000000000 */
[----:B-1----:R-:W-:Y:S01]  /*3f30*/  FADD R38, R37, R22 ;  /* 0x0000001625267221 */ /* 0x002fe20000000000 */
[----:B------:R-:W-:-:S01]  /*3f40*/  FADD R31, R48, R47 ;  /* 0x0000002f301f7221 */ /* 0x000fc20000000000 */
[----:B------:R-:W-:Y:S01]  /*3f50*/  F2FP.SATFINITE.E4M3.F32.PACK_AB_MERGE_C R48, RZ, R48, RZ ;  /* 0x00000030ff30723e */ /* 0x000fe200048070ff */
[----:B------:R-:W-:Y:S01]  /*3f60*/  @!P4 FMUL R55, R55, 0.5 ;  /* 0x3f0000003737c820 */ /* 0x000fe20000400000 */
[----:B------:R-:W-:Y:S01]  /*3f70*/  FADD R17, R17, R26 ;  /* 0x0000001a11117221 */ /* 0x000fe20000000000 */
[----:B-----5:R-:W-:Y:S01]  /*3f80*/  @!P3 FMUL R41, R41, R41 ;  /* 0x000000292929b220 */ /* 0x020fe20000400000 */
[----:B------:R-:W-:Y:S01]  /*3f90*/  FSETP.GEU.AND P3, PT, R14, -126, PT ;  /* 0xc2fc00000e00780b */ /* 0x000fe20003f6e000 */
[----:B--2---:R-:W-:-:S01]  /*3fa0*/  FADD R27, R29, R18 ;  /* 0x000000121d1b7221 */ /* 0x004fc20000000000 */
[----:B------:R-:W-:Y:S01]  /*3fb0*/  F2FP.SATFINITE.E4M3.F32.PACK_AB_MERGE_C R18, RZ, R18, RZ ;  /* 0x00000012ff12723e */ /* 0x000fe200048070ff */
[----:B------:R-:W1:Y:S01]  /*3fc0*/  MUFU.EX2 R55, R55 ;  /* 0x0000003700377308 */ /* 0x000e620000000800 */
[----:B------:R-:W-:Y:S01]  /*3fd0*/  F2FP.SATFINITE.E4M3.F32.PACK_AB_MERGE_C R29, RZ, R29, RZ ;  /* 0x0000001dff1d723e */ /* 0x000fe200048070ff */
[----:B------:R-:W-:Y:S01]  /*3fe0*/  @!P6 FMUL R51, R51, 0.5 ;  /* 0x3f0000003333e820 */ /* 0x000fe20000400000 */
[----:B------:R-:W-:Y:S01]  /*3ff0*/  LOP3.LUT R26, R18, 0xffff, RZ, 0xc0, !PT ;  /* 0x0000ffff121a7812 */ /* 0x000fe200078ec0ff */
[----:B------:R-:W-:Y:S01]  /*4000*/  FADD R38, R27, R38 ;  /* 0x000000261b267221 */ /* 0x000fe20000000000 */
[----:B------:R-:W-:Y:S01]  /*4010*/  PRMT R18, R16, 0x7604, R13 ;  /* 0x0000760410127816 */ /* 0x000fe2000000000d */
[----:B------:R-:W-:Y:S01]  /*4020*/  FADD R27, R44, R43 ;  /* 0x0000002b2c1b7221 */ /* 0x000fe20000000000 */
[----:B------:R-:W-:Y:S01]  /*4030*/  F2FP.SATFINITE.E4M3.F32.PACK_AB_MERGE_C R43, RZ, R43, RZ ;  /* 0x0000002bff2b723e */ /* 0x000fe200048070ff */
[----:B------:R-:W2:Y:S01]  /*4040*/  MUFU.EX2 R88, R51 ;  /* 0x0000003300587308 */ /* 0x000ea20000000800 */
[----:B---3--:R-:W-:Y:S01]  /*4050*/  @!P5 FMUL R54, R54, R54 ;  /* 0x000000363636d220 */ /* 0x008fe20000400000 */
[----:B------:R-:W-:Y:S01]  /*4060*/  @!P3 FMUL R14, R14, 0.5 ;  /* 0x3f0000000e0eb820 */ /* 0x000fe20000400000 */
[----:B------:R-:W-:-:S01]  /*4070*/  FADD R30, R45, R46 ;  /* 0x0000002e2d1e7221 */ /* 0x000fc20000000000 */
[----:B------:R-:W-:Y:S01]  /*4080*/  LOP3.LUT R29, R29, 0xffff, RZ, 0xc0, !PT ;  /* 0x0000ffff1d1d7812 */ /* 0x000fe200078ec0ff */
[----:B------:R-:W-:Y:S01]  /*4090*/  IMAD.U32 R43, R43, 0x10000, RZ ;  /* 0x000100002b2b7824 */ /* 0x000fe200078e00ff */
[----:B------:R-:W-:Y:S01]  /*40a0*/  F2FP.SATFINITE.E4M3.F32.PACK_AB_MERGE_C R23, RZ, R23, RZ ;  /* 0x00000017ff17723e */ /* 0x000fe200048070ff */
[----:B------:R-:W-:-:S01]  /*40b0*/  FADD R38, R19, R38 ;  /* 0x0000002613267221 */ /* 0x000fc20000000000 */
[----:B------:R-:W3:Y:S01]  /*40c0*/  MUFU.EX2 R16, R14 ;  /* 0x0000000e00107308 */ /* 0x000ee20000000800 */
[----:B------:R-:W-:Y:S01]  /*40d0*/  F2FP.SATFINITE.E4M3.F32.PACK_AB_MERGE_C R22, RZ, R22, RZ ;  /* 0x00000016ff16723e */ /* 0x000fe200048070ff */
[----:B------:R-:W-:Y:S01]  /*40e0*/  FADD R90, R35, R54 ;  /* 0x00000036235a7221 */ /* 0x000fe20000000000 */
[----:B------:R-:W-:Y:S01]  /*40f0*/  F2FP.SATFINITE.E4M3.F32.PACK_AB_MERGE_C R44, RZ, R44, RZ ;  /* 0x0000002cff2c723e */ /* 0x000fe200048070ff */
[----:B------:R-:W-:Y:S01]  /*4100*/  IMAD.U32 R19, R48, 0x10000, RZ ;  /* 0x0001000030137824 */ /* 0x000fe200078e00ff */
[----:B------:R-:W-:Y:S01]  /*4110*/  F2FP.SATFINITE.E4M3.F32.PACK_AB_MERGE_C R45, RZ, R45, RZ ;  /* 0x0000002dff2d723e */ /* 0x000fe200048070ff */
[----:B-1----:R-:W-:Y:S01]  /*4120*/  @!P4 FMUL R55, R55, R55 ;  /* 0x000000373737c220 */ /* 0x002fe20000400000 */
[----:B------:R-:W-:Y:S01]  /*4130*/  LOP3.LUT R49, R49, 0xffff, RZ, 0xc0, !PT ;  /* 0x0000ffff31317812 */ /* 0x000fe200078ec0ff */
[----:B------:R-:W-:-:S02]  /*4140*/  IMAD.U32 R13, R44, 0x10000, RZ ;  /* 0x000100002c0d7824 */ /* 0x000fc400078e00ff */
[----:B--2---:R-:W-:Y:S01]  /*4150*/  @!P6 FMUL R88, R88, R88 ;  /* 0x000000585858e220 */ /* 0x004fe20000400000 */
[----:B------:R-:W-:Y:S01]  /*4160*/  PRMT R28, R29, 0x7604, R28 ;  /* 0x000076041d1c7816 */ /* 0x000fe2000000001c */
[----:B------:R-:W-:-:S01]  /*4170*/  FADD R92, R52, R41 ;  /* 0x00000029345c7221 */ /* 0x000fc20000000000 */
[----:B------:R-:W-:Y:S01]  /*4180*/  LOP3.LUT R23, R23, 0xff, RZ, 0xc0, !PT ;  /* 0x000000ff17177812 */ /* 0x000fe200078ec0ff */
[----:B------:R-:W-:-:S01]  /*4190*/  FADD R51, R39, R88 ;  /* 0x0000005827337221 */ /* 0x000fc20000000000 */
[----:B------:R-:W-:Y:S01]  /*41a0*/  LOP3.LUT R22, R22, 0xffff, RZ, 0xc0, !PT ;  /* 0x0000ffff16167812 */ /* 0x000fe200078ec0ff */
[----:B------:R-:W-:-:S01]  /*41b0*/  FADD R53, R42, R55 ;  /* 0x000000372a357221 */ /* 0x000fc20000000000 */
[----:B------:R-:W-:Y:S01]  /*41c0*/  F2FP.SATFINITE.E4M3.F32.PACK_AB_MERGE_C R47, RZ, R47, RZ ;  /* 0x0000002fff2f723e */ /* 0x000fe200048070ff */
[----:B------:R-:W-:-:S01]  /*41d0*/  FADD R17, R17, R38 ;  /* 0x0000002611117221 */ /* 0x000fc20000000000 */
[----:B------:R-:W-:Y:S01]  /*41e0*/  F2FP.SATFINITE.E4M3.F32.PACK_AB_MERGE_C R54, RZ, R54, RZ ;  /* 0x00000036ff36723e */ /* 0x000fe200048070ff */
[----:B---3--:R-:W-:Y:S01]  /*41f0*/  @!P3 FMUL R16, R16, R16 ;  /* 0x000000101010b220 */ /* 0x008fe20000400000 */
[----:B------:R-:W-:Y:S01]  /*4200*/  F2FP.SATFINITE.E4M3.F32.PACK_AB_MERGE_C R50, RZ, R50, RZ ;  /* 0x00000032ff32723e */ /* 0x000fe200048070ff */
[----:B------:R-:W-:Y:S01]  /*4210*/  IMAD.U32 R47, R47, 0x10000, RZ ;  /* 0x000100002f2f7824 */ /* 0x000fe200078e00ff */
[----:B------:R-:W-:Y:S01]  /*4220*/  F2FP.SATFINITE.E4M3.F32.PACK_AB_MERGE_C R88, RZ, R88, RZ ;  /* 0x00000058ff58723e */ /* 0x000fe200048070ff */
[----:B------:R-:W-:-:S01]  /*4230*/  FFMA R11, R16, R11, R17 ;  /* 0x0000000b100b7223 */ /* 0x000fc20000000011 */
[----:B------:R-:W-:Y:S01]  /*4240*/  LOP3.LUT R45, R45, 0xffff, RZ, 0xc0, !PT ;  /* 0x0000ffff2d2d7812 */ /* 0x000fe200078ec0ff */
[----:B------:R-:W-:-:S01]  /*4250*/  FADD R27, R27, R90 ;  /* 0x0000005a1b1b7221 */ /* 0x000fc20000000000 */
[----:B------:R-:W-:Y:S01]  /*4260*/  LOP3.LUT R21, R21, 0xff, RZ, 0xc0, !PT ;  /* 0x000000ff15157812 */ /* 0x000fe200078ec0ff */
[----:B------:R-:W-:-:S01]  /*4270*/  FADD R92, R31, R92 ;  /* 0x0000005c1f5c7221 */ /* 0x000fc20000000000 */
[----:B------:R-:W-:Y:S01]  /*4280*/  LOP3.LUT R43, R18, 0xff0000, R43, 0xf8, !PT ;  /* 0x00ff0000122b7812 */ /* 0x000fe200078ef82b */
[----:B------:R-:W-:Y:S01]  /*4290*/  IMAD.SHL.U32 R18, R49, 0x1000000, RZ ;  /* 0x0100000031127824 */ /* 0x000fe200078e00ff */
[----:B------:R-:W-:Y:S01]  /*42a0*/  F2FP.SATFINITE.E4M3.F32.PACK_AB_MERGE_C R36, RZ, R36, RZ ;  /* 0x00000024ff24723e */ /* 0x000fe200048070ff */
[----:B------:R-:W-:Y:S01]  /*42b0*/  IMAD.SHL.U32 R14, R45, 0x1000000, RZ ;  /* 0x010000002d0e7824 */ /* 0x000fe200078e00ff */
[----:B------:R-:W-:Y:S01]  /*42c0*/  F2FP.SATFINITE.E4M3.F32.PACK_AB_MERGE_C R37, RZ, R37, RZ ;  /* 0x00000025ff25723e */ /* 0x000fe200048070ff */
[----:B------:R-:W-:-:S01]  /*42d0*/  FADD R30, R30, R51 ;  /* 0x000000331e1e7221 */ /* 0x000fc20000000000 */
[----:B------:R-:W-:Y:S01]  /*42e0*/  PRMT R22, R22, 0x7604, R23 ;  /* 0x0000760416167816 */ /* 0x000fe20000000017 */
[----:B------:R-:W-:Y:S01]  /*42f0*/  IMAD.U32 R23, R54, 0x10000, RZ ;  /* 0x0001000036177824 */ /* 0x000fe200078e00ff */
[----:B------:R-:W-:Y:S01]  /*4300*/  LOP3.LUT R19, R28, 0xff0000, R19, 0xf8, !PT ;  /* 0x00ff00001c137812 */ /* 0x000fe200078ef813 */
[----:B------:R-:W-:-:S01]  /*4310*/  FADD R53, R34, R53 ;  /* 0x0000003522357221 */ /* 0x000fc20000000000 */
[----:B------:R-:W-:Y:S01]  /*4320*/  LOP3.LUT R50, R50, 0xffff, RZ, 0xc0, !PT ;  /* 0x0000ffff32327812 */ /* 0x000fe200078ec0ff */
[----:B------:R-:W-:-:S01]  /*4330*/  FADD R27, R27, R92 ;  /* 0x0000005c1b1b7221 */ /* 0x000fc20000000000 */
[----:B------:R-:W-:Y:S01]  /*4340*/  LOP3.LUT R88, R88, 0xffff, RZ, 0xc0, !PT ;  /* 0x0000ffff58587812 */ /* 0x000fe200078ec0ff */
[----:B------:R-:W-:-:S01]  /*4350*/  FADD R30, R30, R53 ;  /* 0x000000351e1e7221 */ /* 0x000fc20000000000 */
[----:B------:R-:W-:Y:S01]  /*4360*/  F2FP.SATFINITE.E4M3.F32.PACK_AB_MERGE_C R35, RZ, R35, RZ ;  /* 0x00000023ff23723e */ /* 0x000fe200048070ff */
[----:B------:R-:W-:Y:S01]  /*4370*/  IMAD.SHL.U32 R17, R50, 0x1000000, RZ ;  /* 0x0100000032117824 */ /* 0x000fe200078e00ff */
[----:B------:R-:W-:Y:S01]  /*4380*/  F2FP.SATFINITE.E4M3.F32.PACK_AB_MERGE_C R52, RZ, R52, RZ ;  /* 0x00000034ff34723e */ /* 0x000fe200048070ff */
[----:B------:R-:W-:-:S01]  /*4390*/  FADD R30, R27, R30 ;  /* 0x0000001e1b1e7221 */ /* 0x000fc20000000000 */
[----:B------:R-:W-:Y:S01]  /*43a0*/  F2FP.SATFINITE.E4M3.F32.PACK_AB_MERGE_C R39, RZ, R39, RZ ;  /* 0x00000027ff27723e */ /* 0x000fe200048070ff */
[----:B------:R-:W-:Y:S01]  /*43b0*/  IMAD.U32 R35, R35, 0x10000, RZ ;  /* 0x0001000023237824 */ /* 0x000fe200078e00ff */
[----:B------:R-:W-:Y:S01]  /*43c0*/  F2FP.SATFINITE.E4M3.F32.PACK_AB_MERGE_C R42, RZ, R42, RZ ;  /* 0x0000002aff2a723e */ /* 0x000fe200048070ff */
[----:B------:R-:W-:Y:S01]  /*43d0*/  FMUL R56, R56, R16 ;  /* 0x0000001038387220 */ /* 0x000fe20000400000 */
[----:B------:R-:W-:Y:S01]  /*43e0*/  F2FP.SATFINITE.E4M3.F32.PACK_AB_MERGE_C R46, RZ, R46, RZ ;  /* 0x0000002eff2e723e */ /* 0x000fe200048070ff */
[-C--:B------:R-:W-:Y:S01]  /*43f0*/  FMUL R57, R57, R16.reuse ;  /* 0x0000001039397220 */ /* 0x080fe20000400000 */
[----:B------:R-:W-:Y:S01]  /*4400*/  PRMT R26, R26, 0x7604, R21 ;  /* 0x000076041a1a7816 */ /* 0x000fe20000000015 */
[----:B------:R-:W-:Y:S01]  /*4410*/  IMAD.U32 R21, R52, 0x10000, RZ ;  /* 0x0001000034157824 */ /* 0x000fe200078e00ff */
[----:B------:R-:W-:Y:S01]  /*4420*/  PRMT R20, R20, 0x7604, R15 ;  /* 0x0000760414147816 */ /* 0x000fe2000000000f */
[-C--:B------:R-:W-:Y:S01]  /*4430*/  FMUL R60, R60, R16.reuse ;  /* 0x000000103c3c7220 */ /* 0x080fe20000400000 */
[----:B------:R-:W-:Y:S01]  /*4440*/  LOP3.LUT R32, R32, 0xff, RZ, 0xc0, !PT ;  /* 0x000000ff20207812 */ /* 0x000fe200078ec0ff */
[-C--:B------:R-:W-:Y:S01]  /*4450*/  FMUL R61, R61, R16.reuse ;  /* 0x000000103d3d7220 */ /* 0x080fe20000400000 */
[----:B------:R-:W-:Y:S01]  /*4460*/  LOP3.LUT R33, R33, 0xffff, RZ, 0xc0, !PT ;  /* 0x0000ffff21217812 */ /* 0x000fe200078ec0ff */
[-C--:B------:R-:W-:Y:S01]  /*4470*/  FMUL R64, R64, R16.reuse ;  /* 0x0000001040407220 */ /* 0x080fe20000400000 */
[----:B------:R-:W-:Y:S01]  /*4480*/  LOP3.LUT R36, R36, 0xff, RZ, 0xc0, !PT ;  /* 0x000000ff24247812 */ /* 0x000fe200078ec0ff */
[-C--:B------:R-:W-:Y:S01]  /*4490*/  FMUL R65, R65, R16.reuse ;  /* 0x0000001041417220 */ /* 0x080fe20000400000 */
[----:B------:R-:W-:Y:S01]  /*44a0*/  LOP3.LUT R37, R37, 0xffff, RZ, 0xc0, !PT ;  /* 0x0000ffff25257812 */ /* 0x000fe200078ec0ff */
[-C--:B------:R-:W-:Y:S01]  /*44b0*/  FMUL R68, R68, R16.reuse ;  /* 0x0000001044447220 */ /* 0x080fe20000400000 */
[----:B------:R-:W-:Y:S01]  /*44c0*/  LOP3.LUT R13, R24, 0xff0000, R13, 0xf8, !PT ;  /* 0x00ff0000180d7812 */ /* 0x000fe200078ef80d */
[-C--:B------:R-:W-:Y:S01]  /*44d0*/  FMUL R69, R69, R16.reuse ;  /* 0x0000001045457220 */ /* 0x080fe20000400000 */
[----:B------:R-:W-:Y:S01]  /*44e0*/  F2FP.SATFINITE.E4M3.F32.PACK_AB_MERGE_C R41, RZ, R41, RZ ;  /* 0x00000029ff29723e */ /* 0x000fe200048070ff */
[-C--:B------:R-:W-:Y:S01]  /*44f0*/  FMUL R72, R72, R16.reuse ;  /* 0x0000001048487220 */ /* 0x080fe20000400000 */
[----:B------:R-:W-:Y:S01]  /*4500*/  F2FP.SATFINITE.E4M3.F32.PACK_AB_MERGE_C R55, RZ, R55, RZ ;  /* 0x00000037ff37723e */ /* 0x000fe200048070ff */
[----:B------:R-:W-:Y:S01]  /*4510*/  FMUL R73, R73, R16 ;  /* 0x0000001049497220 */ /* 0x000fe20000400000 */
[----:B------:R-:W-:Y:S01]  /*4520*/  LOP3.LUT R18, R19, R18, RZ, 0xfc, !PT ;  /* 0x0000001213127212 */ /* 0x000fe200078efcff */
[----:B------:R-:W-:Y:S01]  /*4530*/  IMAD.SHL.U32 R19, R88, 0x1000000, RZ ;  /* 0x0100000058137824 */ /* 0x000fe200078e00ff */
[----:B------:R-:W-:Y:S01]  /*4540*/  LOP3.LUT R39, R39, 0xffff, RZ, 0xc0, !PT ;  /* 0x0000ffff27277812 */ /* 0x000fe200078ec0ff */
[----:B------:R-:W-:Y:S01]  /*4550*/  IMAD.U32 R41, R41, 0x10000, RZ ;  /* 0x0001000029297824 */ /* 0x000fe200078e00ff */
[----:B------:R-:W-:Y:S01]  /*4560*/  LOP3.LUT R42, R42, 0xffff, RZ, 0xc0, !PT ;  /* 0x0000ffff2a2a7812 */ /* 0x000fe200078ec0ff */
[-C--:B------:R-:W-:Y:S01]  /*4570*/  FMUL R76, R76, R16.reuse ;  /* 0x000000104c4c7220 */ /* 0x080fe20000400000 */
[----:B------:R-:W-:Y:S01]  /*4580*/  LOP3.LUT R46, R46, 0xffff, RZ, 0xc0, !PT ;  /* 0x0000ffff2e2e7812 */ /* 0x000fe200078ec0ff */
[----:B------:R-:W-:Y:S01]  /*4590*/  IMAD.SHL.U32 R39, R39, 0x1000000, RZ ;  /* 0x0100000027277824 */ /* 0x000fe200078e00ff */
[----:B------:R-:W-:Y:S01]  /*45a0*/  LOP3.LUT R26, R26, 0xff0000, R47, 0xf8, !PT ;  /* 0x00ff00001a1a7812 */ /* 0x000fe200078ef82f */
[----:B------:R-:W-:Y:S01]  /*45b0*/  IMAD.SHL.U32 R42, R42, 0x1000000, RZ ;  /* 0x010000002a2a7824 */ /* 0x000fe200078e00ff */
[----:B------:R-:W-:Y:S01]  /*45c0*/  LOP3.LUT R20, R20, 0xff0000, R23, 0xf8, !PT ;  /* 0x00ff000014147812 */ /* 0x000fe200078ef817 */
[----:B------:R-:W-:Y:S01]  /*45d0*/  IMAD.SHL.U32 R46, R46, 0x1000000, RZ ;  /* 0x010000002e2e7824 */ /* 0x000fe200078e00ff */
[----:B------:R-:W-:Y:S01]  /*45e0*/  PRMT R32, R33, 0x7604, R32 ;  /* 0x0000760421207816 */ /* 0x000fe20000000020 */
[----:B------:R-:W-:Y:S01]  /*45f0*/  IMAD.MOV.U32 R23, RZ, RZ, 0x2130 ;  /* 0x00002130ff177424 */ /* 0x000fe200078e00ff */
[----:B------:R-:W-:Y:S01]  /*4600*/  PRMT R36, R37, 0x7604, R36 ;  /* 0x0000760425247816 */ /* 0x000fe20000000024 */
[----:B------:R-:W-:Y:S01]  /*4610*/  FMUL R77, R77, R16 ;  /* 0x000000104d4d7220 */ /* 0x000fe20000400000 */
[----:B------:R-:W-:Y:S01]  /*4620*/  LOP3.LUT R13, R13, R14, RZ, 0xfc, !PT ;  /* 0x0000000e0d0d7212 */ /* 0x000fe200078efcff */
[-C--:B------:R-:W-:Y:S01]  /*4630*/  FMUL R80, R80, R16.reuse ;  /* 0x0000001050507220 */ /* 0x080fe20000400000 */
[----:B------:R-:W-:Y:S01]  /*4640*/  LOP3.LUT R55, R55, 0xffff, RZ, 0xc0, !PT ;  /* 0x0000ffff37377812 */ /* 0x000fe200078ec0ff */
[-C--:B------:R-:W-:Y:S01]  /*4650*/  FMUL R81, R81, R16.reuse ;  /* 0x0000001051517220 */ /* 0x080fe20000400000 */
[----:B------:R-:W-:Y:S01]  /*4660*/  LOP3.LUT R26, R26, R17, RZ, 0xfc, !PT ;  /* 0x000000111a1a7212 */ /* 0x000fe200078efcff */
[-C--:B------:R-:W-:Y:S01]  /*4670*/  FMUL R84, R84, R16.reuse ;  /* 0x0000001054547220 */ /* 0x080fe20000400000 */
[----:B------:R-:W-:Y:S01]  /*4680*/  LOP3.LUT R19, R20, R19, RZ, 0xfc, !PT ;  /* 0x0000001314137212 */ /* 0x000fe200078efcff */
[----:B------:R-:W-:Y:S01]  /*4690*/  IMAD.SHL.U32 R55, R55, 0x1000000, RZ ;  /* 0x0100000037377824 */ /* 0x000fe200078e00ff */
[----:B------:R-:W-:Y:S01]  /*46a0*/  LOP3.LUT R32, R32, 0xff0000, R35, 0xf8, !PT ;  /* 0x00ff000020207812 */ /* 0x000fe200078ef823 */
[----:B------:R-:W-:Y:S01]  /*46b0*/  FMUL R85, R85, R16 ;  /* 0x0000001055557220 */ /* 0x000fe20000400000 */
[----:B------:R-:W-:-:S02]  /*46c0*/  LOP3.LUT R21, R36, 0xff0000, R21, 0xf8, !PT ;  /* 0x00ff000024157812 */ /* 0x000fc400078ef815 */
[----:B------:R-:W-:Y:S02]  /*46d0*/  SEL R20, R18, R13, P2 ;  /* 0x0000000d12147207 */ /* 0x000fe40001000000 */
[----:B------:R-:W-:Y:S01]  /*46e0*/  SEL R17, R13, R18, P2 ;  /* 0x000000120d117207 */ /* 0x000fe20001000000 */
[----:B------:R-:W-:Y:S01]  /*46f0*/  IMAD.MOV.U32 R13, RZ, RZ, 0x3021 ;  /* 0x00003021ff0d7424 */ /* 0x000fe200078e00ff */
[----:B------:R-:W-:Y:S02]  /*4700*/  FSETP.GEU.AND P4, PT, R40, -126, PT ;  /* 0xc2fc00002800780b */ /* 0x000fe40003f8e000 */
[----:B------:R-:W-:Y:S02]  /*4710*/  LOP3.LUT R22, R22, 0xff0000, R41, 0xf8, !PT ;  /* 0x00ff000016167812 */ /* 0x000fe400078ef829 */
[----:B------:R-:W-:Y:S02]  /*4720*/  LOP3.LUT R32, R32, R39, RZ, 0xfc, !PT ;  /* 0x0000002720207212 */ /* 0x000fe400078efcff */
[----:B------:R-:W-:-:S02]  /*4730*/  LOP3.LUT R21, R21, R42, RZ, 0xfc, !PT ;  /* 0x0000002a15157212 */ /* 0x000fc400078efcff */
[----:B------:R-:W-:Y:S02]  /*4740*/  LOP3.LUT R43, R43, R46, RZ, 0xfc, !PT ;  /* 0x0000002e2b2b7212 */ /* 0x000fe400078efcff */
[----:B------:R-:W-:Y:S02]  /*4750*/  LOP3.LUT R22, R22, R55, RZ, 0xfc, !PT ;  /* 0x0000003716167212 */ /* 0x000fe400078efcff */
[-C--:B------:R-:W-:Y:S01]  /*4760*/  SHF.R.U32.HI R13, RZ, R0.reuse, R13 ;  /* 0x00000000ff0d7219 */ /* 0x080fe2000001160d */
[----:B------:R-:W-:Y:S01]  /*4770*/  @!P4 FMUL R40, R40, 0.5 ;  /* 0x3f0000002828c820 */ /* 0x000fe20000400000 */
[----:B------:R-:W-:Y:S02]  /*4780*/  SHF.R.U32.HI R23, RZ, R0, R23 ;  /* 0x00000000ff177219 */ /* 0x000fe40000011617 */
[----:B------:R-:W-:Y:S01]  /*4790*/  SEL R18, R21, R32, P2 ;  /* 0x0000002015127207 */ /* 0x000fe20001000000 */
[----:B------:R-:W1:Y:S01]  /*47a0*/  MUFU.EX2 R15, R40 ;  /* 0x00000028000f7308 */ /* 0x000e620000000800 */
[----:B------:R-:W-:-:S02]  /*47b0*/  SEL R24, R26, R43, P2 ;  /* 0x0000002b1a187207 */ /* 0x000fc40001000000 */
[----:B------:R-:W-:Y:S02]  /*47c0*/  SEL R21, R32, R21, P2 ;  /* 0x0000001520157207 */ /* 0x000fe40001000000 */
[----:B------:R-:W-:Y:S02]  /*47d0*/  SEL R43, R43, R26, P2 ;  /* 0x0000001a2b2b7207 */ /* 0x000fe40001000000 */
[----:B------:R-:W-:Y:S02]  /*47e0*/  SEL R26, R22, R19, P2 ;  /* 0x00000013161a7207 */ /* 0x000fe40001000000 */
[----:B------:R-:W-:Y:S02]  /*47f0*/  SEL R25, R19, R22, P2 ;  /* 0x0000001613197207 */ /* 0x000fe40001000000 */
[----:B------:R-:W-:Y:S02]  /*4800*/  LOP3.LUT R13, R13, 0xf, RZ, 0xc0, !PT ;  /* 0x0000000f0d0d7812 */ /* 0x000fe400078ec0ff */
[----:B------:R-:W-:-:S02]  /*4810*/  LOP3.LUT R14, R23, 0xf, RZ, 0xc0, !PT ;  /* 0x0000000f170e7812 */ /* 0x000fc400078ec0ff */
[----:B------:R-:W-:Y:S01]  /*4820*/  SHF.L.U32 R29, R4, 0x1f, RZ ;  /* 0x0000001f041d7819 */ /* 0x000fe200000006ff */
[----:B------:R-:W-:Y:S01]  /*4830*/  SHFL.IDX PT, R20, R20, R13, 0x1c1f ;  /* 0x001c1f0d14147589 */ /* 0x000fe200000e0000 */
[----:B-1----:R-:W-:Y:S02]  /*4840*/  @!P4 FMUL R15, R15, R15 ;  /* 0x0000000f0f0fc220 */ /* 0x002fe40000400000 */
[----:B------:R1:W2:Y:S01]  /*4850*/  SYNCS.PHASECHK.TRANS64.TRYWAIT P3, [UR6+0x7000], R29 ;  /* 0x0070001dff0075a7 */ /* 0x0002a20008060146 */
[----:B------:R-:W3:Y:S01]  /*4860*/  SHFL.IDX PT, R17, R17, R14, 0x1c1f ;  /* 0x001c1f0e11117589 */ /* 0x000ee200000e0000 */
[----:B------:R-:W-:-:S01]  /*4870*/  FFMA R12, R15, R12, R30 ;  /* 0x0000000c0f0c7223 */ /* 0x000fc2000000001e */
[-C--:B------:R-:W-:Y:S01]  /*4880*/  FMUL R58, R58, R15.reuse ;  /* 0x0000000f3a3a7220 */ /* 0x080fe20000400000 */
[-C--:B------:R-:W-:Y:S01]  /*4890*/  FMUL R59, R59, R15.reuse ;  /* 0x0000000f3b3b7220 */ /* 0x080fe20000400000 */
[----:B------:R-:W-:Y:S01]  /*48a0*/  SHFL.IDX PT, R18, R18, R13, 0x1c1f ;  /* 0x001c1f0d12127589 */ /* 0x000fe200000e0000 */
[-C--:B------:R-:W-:Y:S01]  /*48b0*/  FMUL R62, R62, R15.reuse ;  /* 0x0000000f3e3e7220 */ /* 0x080fe20000400000 */
[-C--:B------:R-:W-:Y:S01]  /*48c0*/  FMUL R63, R63, R15.reuse ;  /* 0x0000000f3f3f7220 */ /* 0x080fe20000400000 */
[-C--:B------:R-:W-:Y:S01]  /*48d0*/  FMUL R66, R66, R15.reuse ;  /* 0x0000000f42427220 */ /* 0x080fe20000400000 */
[----:B------:R-:W4:Y:S01]  /*48e0*/  SHFL.IDX PT, R21, R21, R14, 0x1c1f ;  /* 0x001c1f0e15157589 */ /* 0x000f2200000e0000 */
[-C--:B------:R-:W-:Y:S01]  /*48f0*/  FMUL R67, R67, R15.reuse ;  /* 0x0000000f43437220 */ /* 0x080fe20000400000 */
[-C--:B------:R-:W-:Y:S01]  /*4900*/  FMUL R70, R70, R15.reuse ;  /* 0x0000000f46467220 */ /* 0x080fe20000400000 */
[-C--:B------:R-:W-:Y:S01]  /*4910*/  FMUL R71, R71, R15.reuse ;  /* 0x0000000f47477220 */ /* 0x080fe20000400000 */
[----:B------:R3:W-:Y:S01]  /*4920*/  SHFL.IDX PT, R19, R24, R13, 0x1c1f ;  /* 0x001c1f0d18137589 */ /* 0x0007e200000e0000 */
[-C--:B------:R-:W-:Y:S01]  /*4930*/  FMUL R74, R74, R15.reuse ;  /* 0x0000000f4a4a7220 */ /* 0x080fe20000400000 */
[-C--:B------:R-:W-:Y:S01]  /*4940*/  FMUL R75, R75, R15.reuse ;  /* 0x0000000f4b4b7220 */ /* 0x080fe20000400000 */
[-C--:B------:R-:W-:Y:S01]  /*4950*/  FMUL R78, R78, R15.reuse ;  /* 0x0000000f4e4e7220 */ /* 0x080fe20000400000 */
[----:B------:R-:W5:Y:S01]  /*4960*/  SHFL.IDX PT, R22, R43, R14, 0x1c1f ;  /* 0x001c1f0e2b167589 */ /* 0x000f6200000e0000 */
[-C--:B------:R-:W-:Y:S01]  /*4970*/  FMUL R79, R79, R15.reuse ;  /* 0x0000000f4f4f7220 */ /* 0x080fe20000400000 */
[-C--:B------:R-:W-:Y:S01]  /*4980*/  FMUL R82, R82, R15.reuse ;  /* 0x0000000f52527220 */ /* 0x080fe20000400000 */
[-C--:B------:R-:W-:Y:S01]  /*4990*/  FMUL R83, R83, R15.reuse ;  /* 0x0000000f53537220 */ /* 0x080fe20000400000 */
[----:B------:R4:W-:Y:S01]  /*49a0*/  SHFL.IDX PT, R23, R26, R13, 0x1c1f ;  /* 0x001c1f0d1a177589 */ /* 0x0009e200000e0000 */
[-C--:B------:R-:W-:Y:S01]  /*49b0*/  FMUL R86, R86, R15.reuse ;  /* 0x0000000f56567220 */ /* 0x080fe20000400000 */
[----:B------:R-:W-:-:S02]  /*49c0*/  FMUL R87, R87, R15 ;  /* 0x0000000f57577220 */ /* 0x000fc40000400000 */
[----:B------:R1:W2:Y:S01]  /*49d0*/  SHFL.IDX PT, R28, R25, R14, 0x1c1f ;  /* 0x001c1f0e191c7589 */ /* 0x0002a200000e0000 */
[-C--:B---3--:R-:W-:Y:S02]  /*49e0*/  PRMT R24, R20, R9.reuse, R17 ;  /* 0x0000000914187216 */ /* 0x088fe40000000011 */
[-C--:B----4-:R-:W-:Y:S02]  /*49f0*/  PRMT R26, R18, R9.reuse, R21 ;  /* 0x00000009121a7216 */ /* 0x090fe40000000015 */
[-C--:B-1----:R-:W-:Y:S02]  /*4a00*/  PRMT R25, R20, R10.reuse, R17 ;  /* 0x0000000a14197216 */ /* 0x082fe40000000011 */
[-C--:B------:R-:W-:Y:S02]  /*4a10*/  PRMT R27, R18, R10.reuse, R21 ;  /* 0x0000000a121b7216 */ /* 0x080fe40000000015 */
[C-C-:B-----5:R-:W-:Y:S02]  /*4a20*/  PRMT R36, R19.reuse, R9, R22.reuse ;  /* 0x0000000913247216 */ /* 0x160fe40000000016 */
[----:B------:R-:W-:-:S02]  /*4a30*/  PRMT R37, R19, R10, R22 ;  /* 0x0000000a13257216 */ /* 0x000fc40000000016 */
[C-C-:B--2---:R-:W-:Y:S02]  /*4a40*/  PRMT R38, R23.reuse, R9, R28.reuse ;  /* 0x0000000917267216 */ /* 0x144fe4000000001c */
[----:B------:R-:W-:Y:S01]  /*4a50*/  PRMT R39, R23, R10, R28 ;  /* 0x0000000a17277216 */ /* 0x000fe2000000001c */
[----:B------:R-:W-:Y:S06]  /*4a60*/  @!P0 BRA `(.L_x_27) ;  /* 0x0000000000048947 */ /* 0x000fec0003800000 */
[----:B------:R-:W-:Y:S01]  /*4a70*/  BPT.TRAP 0x1 ;  /* 0x000000040000795c */ /* 0x000fe20000300000 */
.L_x_27:
[----:B------:R-:W-:Y:S05]  /*4a80*/  @P3 BRA `(.L_x_28) ;  /* 0x0000000000083947 */ /* 0x000fea0003800000 */
[----:B------:R-:W1:Y:S02]  /*4a90*/  SYNCS.PHASECHK.TRANS64.TRYWAIT P3, [UR6+0x7000], R29 ;  /* 0x0070001dff0075a7 */ /* 0x000e640008060146 */
[----:B-1----:R-:W-:Y:S05]  /*4aa0*/  @!P3 BRA `(.L_x_29) ;  /* 0x0000004800f0b947 */ /* 0x002fea0003800000 */
.L_x_28:
[----:B------:R-:W-:Y:S01]  /*4ab0*/  ULEA UR6, UR14, UR12, 0x8 ;  /* 0x0000000c0e067291 */ /* 0x000fe2000f8e403f */
[----:B------:R-:W-:Y:S01]  /*4ac0*/  WARPGROUP.ARRIVE ;  /* 0x00000000000079c5 */ /* 0x000fe20000000000 */
[----:B------:R-:W-:-:S07]  /*4ad0*/  UMOV UR7, 0x80000020 ;  /* 0x8000002000077882 */ /* 0x000fce0000000000 */
[----:B------:R-:W-:Y:S01]  /*4ae0*/  QGMMA.64x64x32.F32.E4M3.E4M3 R56, R24, gdesc[UR4], R56, gsb0 ;  /* 0x00e0000418387df3 */ /* 0x000fe20008000838 */
        /* <DEDUP_REMOVED lines=8> */
.L_x_30:
[----:B------:R-:W-:-:S04]  /*4b70*/  ULEA UR6, UR13, UR38, 0x3 ;  /* 0x000000260d067291 */ /* 0x000fc8000f8e183f */
[----:B------:R-:W-:-:S04]  /*4b80*/  UIADD3 UR6, UR6, 0x7028, URZ ;  /* 0x0000702806067890 */ /* 0x000fc8000fffe03f */
[----:B------:R-:W-:-:S09]  /*4b90*/  UPRMT UR6, URZ, 0x654, UR6 ;  /* 0x000006543f067896 */ /* 0x000fd20008000006 */
[----:B------:R-:W-:Y:S01]  /*4ba0*/  SYNCS.ARRIVE.TRANS64.RED.A1T0 RZ, [UR6], RZ ;  /* 0x000000ffffff79a7 */ /* 0x000fe20008100406 */
[----:B------:R-:W-:Y:S05]  /*4bb0*/  @P1 BRA `(.L_x_31) ;  /* 0x0000000000041947 */ /* 0x000fea0003800000 */
[----:B------:R-:W-:Y:S01]  /*4bc0*/  BPT.TRAP 0x1 ;  /* 0x000000040000795c */ /* 0x000fe20000300000 */
.L_x_31:
[----:B------:R-:W-:-:S04]  /*4bd0*/  UIADD3 UR13, UR13, 0x1, URZ ;  /* 0x000000010d0d7890 */ /* 0x000fc8000fffe03f */
[----:B------:R-:W-:-:S04]  /*4be0*/  UISETP.NE.AND UP0, UPT, UR13, 0x5, UPT ;  /* 0x000000050d00788c */ /* 0x000fc8000bf05270 */
[----:B------:R-:W-:Y:S01]  /*4bf0*/  USEL UR13, UR13, URZ, UP0 ;  /* 0x0000003f0d0d7287 */ /* 0x000fe20008000000 */
[----:B------:R-:W-:Y:S11]  /*4c00*/  @!P0 BRA `(.L_x_32) ;  /* 0x0000000000048947 */ /* 0x000ff60003800000 */
[----:B------:R-:W-:Y:S01]  /*4c10*/  BPT.TRAP 0x1 ;  /* 0x000000040000795c */ /* 0x000fe20000300000 */
.L_x_32:
[----:B------:R-:W-:-:S04]  /*4c20*/  ULEA UR6, UR13, UR38, 0x3 ;  /* 0x000000260d067291 */ /* 0x000fc8000f8e183f */
[----:B------:R-:W-:-:S04]  /*4c30*/  UIADD3 UR6, UR6, 0x7028, URZ ;  /* 0x0000702806067890 */ /* 0x000fc8000fffe03f */
[----:B------:R-:W-:-:S09]  /*4c40*/  UPRMT UR6, URZ, 0x654, UR6 ;  /* 0x000006543f067896 */ /* 0x000fd20008000006 */
[----:B------:R-:W-:Y:S01]  /*4c50*/  SYNCS.ARRIVE.TRANS64.RED.A1T0 RZ, [UR6], RZ ;  /* 0x000000ffffff79a7 */ /* 0x000fe20008100406 */
[----:B------:R-:W-:Y:S05]  /*4c60*/  @P1 BRA `(.L_x_33) ;  /* 0x0000000000041947 */ /* 0x000fea0003800000 */
[----:B------:R-:W-:Y:S01]  /*4c70*/  BPT.TRAP 0x1 ;  /* 0x000000040000795c */ /* 0x000fe20000300000 */
.L_x_33:
[----:B------:R-:W-:Y:S01]  /*4c80*/  UIADD3 UR14, UR14, 0x1, URZ ;  /* 0x000000010e0e7890 */ /* 0x000fe2000fffe03f */
[----:B------:R-:W-:Y:S01]  /*4c90*/  ISETP.GT.AND P3, PT, R7, 0x1, PT ;  /* 0x000000010700780c */ /* 0x000fe20003f64270 */
[----:B------:R-:W-:Y:S01]  /*4ca0*/  UIADD3 UR13, UR13, 0x1, URZ ;  /* 0x000000010d0d7890 */ /* 0x000fe2000fffe03f */
[----:B------:R-:W-:Y:S01]  /*4cb0*/  VIADD R5, R5, 0x40 ;  /* 0x0000004005057836 */ /* 0x000fe20000000000 */
[----:B------:R-:W-:Y:S01]  /*4cc0*/  UISETP.NE.AND UP2, UPT, UR14, 0x5, UPT ;  /* 0x000000050e00788c */ /* 0x000fe2000bf45270 */
[----:B-1----:R-:W-:Y:S01]  /*4cd0*/  VIADD R16, R7, 0xffffffff ;  /* 0xffffffff07107836 */ /* 0x002fe20000000000 */
[----:B------:R-:W-:Y:S01]  /*4ce0*/  UISETP.NE.AND UP0, UPT, UR13, 0x5, UPT ;  /* 0x000000050d00788c */ /* 0x000fe2000bf05270 */
[----:B------:R-:W-:Y:S01]  /*4cf0*/  IMAD.MOV.U32 R17, RZ, RZ, R6 ;  /* 0x000000ffff117224 */ /* 0x000fe200078e0006 */
[----:B------:R-:W-:Y:S01]  /*4d00*/  USEL UR6, URZ, 0x1, UP2 ;  /* 0x000000013f067887 */ /* 0x000fe20009000000 */
[----:B------:R-:W-:Y:S01]  /*4d10*/  IMAD.MOV.U32 R19, RZ, RZ, R8 ;  /* 0x000000ffff137224 */ /* 0x000fe200078e0008 */
[----:B------:R-:W-:-:S02]  /*4d20*/  USEL UR13, UR13, URZ, UP0 ;  /* 0x0000003f0d0d7287 */ /* 0x000fc40008000000 */
[----:B------:R-:W-:Y:S02]  /*4d30*/  USEL UR14, UR14, URZ, UP2 ;  /* 0x0000003f0e0e7287 */ /* 0x000fe40009000000 */
[----:B------:R-:W-:Y:S01]  /*4d40*/  LOP3.LUT R15, R4, UR6, RZ, 0x3c, !PT ;  /* 0x00000006040f7c12 */ /* 0x000fe2000f8e3cff */
[----:B------:R-:W-:Y:S09]  /*4d50*/  @P3 BRA `(.L_x_34) ;  /* 0xffffffe000703947 */ /* 0x000ff2000383ffff */
.L_x_23:
[----:B------:R-:W-:-:S13]  /*4d60*/  ISETP.GE.AND P3, PT, R7, RZ, PT ;  /* 0x000000ff0700720c */ /* 0x000fda0003f66270 */
[----:B------:R-:W-:Y:S05]  /*4d70*/  @!P3 BRA `(.L_x_35) ;  /* 0x0000002000bcb947 */ /* 0x000fea0003800000 */
[----:B------:R-:W-:Y:S01]  /*4d80*/  VIADD R7, R7, 0x1 ;  /* 0x0000000107077836 */ /* 0x000fe20000000000 */
[----:B------:R-:W-:Y:S01]  /*4d90*/  ULDC UR16, c[0x0][0x604] ;  /* 0x0001810000107ab9 */ /* 0x000fe20000000800 */
[----:B------:R-:W-:Y:S02]  /*4da0*/  IMAD.MOV.U32 R4, RZ, RZ, R6 ;  /* 0x000000ffff047224 */ /* 0x000fe400078e0006 */
[----:B------:R-:W-:-:S07]  /*4db0*/  IMAD.MOV.U32 R16, RZ, RZ, R8 ;  /* 0x000000ffff107224 */ /* 0x000fce00078e0008 */
.L_x_46:
[----:B------:R-:W-:Y:S05]  /*4dc0*/  @!P0 BRA `(.L_x_36) ;  /* 0x0000000000048947 */ /* 0x000fea0003800000 */
[----:B------:R-:W-:Y:S01]  /*4dd0*/  BPT.TRAP 0x1 ;  /* 0x000000040000795c */ /* 0x000fe20000300000 */
.L_x_36:
[----:B------:R-:W-:Y:S01]  /*4de0*/  ULEA UR6, UR14, UR38, 0x3 ;  /* 0x000000260e067291 */ /* 0x000fe2000f8e183f */
[----:B------:R-:W-:-:S08]  /*4df0*/  SHF.L.U32 R0, R15, 0x1f, RZ ;  /* 0x0000001f0f007819 */ /* 0x000fd000000006ff */
[----:B------:R-:W1:Y:S02]  /*4e00*/  SYNCS.PHASECHK.TRANS64.TRYWAIT P3, [UR6+0x7000], R0 ;  /* 0x00700000ff0075a7 */ /* 0x000e640008060146 */
[----:B-1----:R-:W-:Y:S05]  /*4e10*/  @!P3 BRA `(.L_x_37) ;  /* 0x00000048002cb947 */ /* 0x002fea0003800000 */
.L_x_105:
        /* <DEDUP_REMOVED lines=17> */
.L_x_38:
[C---:B------:R-:W-:Y:S01]  /*4f30*/  VIADD R6, R5.reuse, 0x1 ;  /* 0x0000000105067836 */ /* 0x040fe20000000000 */
[C---:B------:R-:W-:Y:S01]  /*4f40*/  ISETP.GE.AND P3, PT, R2.reuse, R5, PT ;  /* 0x000000050200720c */ /* 0x040fe20003f66270 */
[C---:B------:R-:W-:Y:S01]  /*4f50*/  VIADD R8, R5.reuse, 0x8 ;  /* 0x0000000805087836 */ /* 0x040fe20000000000 */
[----:B------:R-:W-:Y:S01]  /*4f60*/  ULEA UR6, UR14, UR38, 0x3 ;  /* 0x000000260e067291 */ /* 0x000fe2000f8e183f */
[C---:B------:R-:W-:Y:S01]  /*4f70*/  VIADD R17, R5.reuse, 0x9 ;  /* 0x0000000905117836 */ /* 0x040fe20000000000 */
[----:B------:R-:W-:Y:S01]  /*4f80*/  ISETP.GE.AND P4, PT, R2, R6, PT ;  /* 0x000000060200720c */ /* 0x000fe20003f86270 */
[C---:B------:R-:W-:Y:S01]  /*4f90*/  VIADD R18, R5.reuse, 0x10 ;  /* 0x0000001005127836 */ /* 0x040fe20000000000 */
[----:B------:R-:W-:Y:S01]  /*4fa0*/  FSEL R15, R24, -INF , P3 ;  /* 0xff800000180f7808 */ /* 0x000fe20001800000 */
[----:B------:R-:W-:Y:S01]  /*4fb0*/  VIADD R19, R5, 0x11 ;  /* 0x0000001105137836 */ /* 0x000fe20000000000 */
[----:B------:R-:W-:Y:S02]  /*4fc0*/  ISETP.GE.AND P3, PT, R2, R8, PT ;  /* 0x000000080200720c */ /* 0x000fe40003f66270 */
[----:B------:R-:W-:-:S02]  /*4fd0*/  FSEL R25, R25, -INF , P4 ;  /* 0xff80000019197808 */ /* 0x000fc40002000000 */
[----:B------:R-:W-:Y:S02]  /*4fe0*/  FMNMX R20, R15, R4, !PT ;  /* 0x000000040f147209 */ /* 0x000fe40007800000 */
[----:B------:R-:W-:Y:S02]  /*4ff0*/  ISETP.GE.AND P4, PT, R2, R17, PT ;  /* 0x000000110200720c */ /* 0x000fe40003f86270 */
[----:B------:R-:W-:Y:S02]  /*5000*/  FSEL R28, R28, -INF , P3 ;  /* 0xff8000001c1c7808 */ /* 0x000fe40001800000 */
[----:B------:R-:W-:Y:S01]  /*5010*/  FMNMX R21, R25, R20, !PT ;  /* 0x0000001419157209 */ /* 0x000fe20007800000 */
[----:B------:R-:W-:Y:S01]  /*5020*/  VIADD R20, R5, 0x18 ;  /* 0x0000001805147836 */ /* 0x000fe20000000000 */
[----:B------:R-:W-:Y:S02]  /*5030*/  ISETP.GE.AND P3, PT, R2, R18, PT ;  /* 0x000000120200720c */ /* 0x000fe40003f66270 */
[----:B------:R-:W-:-:S02]  /*5040*/  FSEL R29, R29, -INF , P4 ;  /* 0xff8000001d1d7808 */ /* 0x000fc40002000000 */
[----:B------:R-:W-:Y:S01]  /*5050*/  FMNMX R22, R28, R21, !PT ;  /* 0x000000151c167209 */ /* 0x000fe20007800000 */
[----:B------:R-:W-:Y:S01]  /*5060*/  VIADD R21, R5, 0x19 ;  /* 0x0000001905157836 */ /* 0x000fe20000000000 */
        /* <DEDUP_REMOVED lines=40> */
[----:B------:R-:W-:Y:S02]  /*52f0*/  FMNMX R93, R49, R94, !PT ;  /* 0x0000005e315d7209 */ /* 0x000fe40007800000 */
[----:B------:R-:W-:Y:S02]  /*5300*/  FSEL R53, R53, -INF , P4 ;  /* 0xff80000035357808 */ /* 0x000fe40002000000 */
[----:B------:R-:W-:-:S02]  /*5310*/  FMNMX R94, R52, R93, !PT ;  /* 0x0000005d345e7209 */ /* 0x000fc40007800000 */
[----:B------:R-:W-:Y:S02]  /*5320*/  ISETP.GE.AND P6, PT, R3, R6, PT ;  /* 0x000000060300720c */ /* 0x000fe40003fc6270 */
[----:B------:R-:W-:Y:S02]  /*5330*/  FMNMX R94, R53, R94, !PT ;  /* 0x0000005e355e7209 */ /* 0x000fe40007800000 */
[----:B------:R-:W-:Y:S02]  /*5340*/  ISETP.GE.AND P5, PT, R3, R18, PT ;  /* 0x000000120300720c */ /* 0x000fe40003fa6270 */
[----:B------:R-:W-:Y:S01]  /*5350*/  FSEL R27, R27, -INF , P6 ;  /* 0xff8000001b1b7808 */ /* 0x000fe20003000000 */
[----:B------:R-:W1:Y:S01]  /*5360*/  SHFL.BFLY PT, R93, R94, 0x1, 0x1f ;  /* 0x0c201f005e5d7f89 */ /* 0x000e6200000e0000 */
[----:B------:R-:W-:Y:S02]  /*5370*/  FSEL R34, R34, -INF , P5 ;  /* 0xff80000022227808 */ /* 0x000fe40002800000 */
[----:B------:R-:W-:-:S02]  /*5380*/  ISETP.GE.AND P6, PT, R3, R19, PT ;  /* 0x000000130300720c */ /* 0x000fc40003fc6270 */
[----:B------:R-:W-:Y:S02]  /*5390*/  ISETP.GE.AND P4, PT, R3, R17, PT ;  /* 0x000000110300720c */ /* 0x000fe40003f86270 */
[----:B------:R-:W-:Y:S02]  /*53a0*/  FSEL R35, R35, -INF , P6 ;  /* 0xff80000023237808 */ /* 0x000fe40003000000 */
[C---:B------:R-:W-:Y:S02]  /*53b0*/  ISETP.GE.AND P6, PT, R3.reuse, R22, PT ;  /* 0x000000160300720c */ /* 0x040fe40003fc6270 */
[----:B------:R-:W-:Y:S02]  /*53c0*/  ISETP.GE.AND P3, PT, R3, R8, PT ;  /* 0x000000080300720c */ /* 0x000fe40003f66270 */
[----:B------:R-:W-:Y:S02]  /*53d0*/  FSEL R31, R31, -INF , P4 ;  /* 0xff8000001f1f7808 */ /* 0x000fe40002000000 */
[----:B------:R-:W-:-:S02]  /*53e0*/  FSEL R42, R42, -INF , P6 ;  /* 0xff8000002a2a7808 */ /* 0x000fc40003000000 */
[----:B------:R-:W-:Y:S02]  /*53f0*/  FSEL R30, R30, -INF , P3 ;  /* 0xff8000001e1e7808 */ /* 0x000fe40001800000 */
[C---:B------:R-:W-:Y:S02]  /*5400*/  ISETP.GE.AND P4, PT, R3.reuse, R21, PT ;  /* 0x000000150300720c */ /* 0x040fe40003f86270 */
[C---:B------:R-:W-:Y:S02]  /*5410*/  ISETP.GE.AND P6, PT, R3.reuse, R88, PT ;  /* 0x000000580300720c */ /* 0x040fe40003fc6270 */
[----:B------:R-:W-:Y:S02]  /*5420*/  ISETP.GE.AND P3, PT, R3, R20, PT ;  /* 0x000000140300720c */ /* 0x000fe40003f66270 */
[----:B-1----:R-:W-:Y:S02]  /*5430*/  FMNMX R93, R94, R93, !PT ;  /* 0x0000005d5e5d7209 */ /* 0x002fe40007800000 */
[----:B------:R-:W-:-:S02]  /*5440*/  FSEL R39, R39, -INF , P4 ;  /* 0xff80000027277808 */ /* 0x000fc40002000000 */
[----:B------:R-:W-:Y:S01]  /*5450*/  FSEL R47, R47, -INF , P6 ;  /* 0xff8000002f2f7808 */ /* 0x000fe20003000000 */
[----:B------:R-:W1:Y:S01]  /*5460*/  SHFL.BFLY PT, R96, R93, 0x2, 0x1f ;  /* 0x0c401f005d607f89 */ /* 0x000e6200000e0000 */
[----:B------:R-:W-:Y:S02]  /*5470*/  FSEL R38, R38, -INF , P3 ;  /* 0xff80000026267808 */ /* 0x000fe40001800000 */
[C---:B------:R-:W-:Y:S02]  /*5480*/  ISETP.GE.AND P4, PT, R3.reuse, R24, PT ;  /* 0x000000180300720c */ /* 0x040fe40003f86270 */
[C---:B------:R-:W-:Y:S02]  /*5490*/  ISETP.GE.AND P6, PT, R3.reuse, R91, PT ;  /* 0x0000005b0300720c */ /* 0x040fe40003fc6270 */
[----:B------:R-:W-:Y:S02]  /*54a0*/  ISETP.GE.AND P3, PT, R3, R23, PT ;  /* 0x000000170300720c */ /* 0x000fe40003f66270 */
[----:B------:R-:W-:-:S02]  /*54b0*/  FSEL R46, R46, -INF , P4 ;  /* 0xff8000002e2e7808 */ /* 0x000fc40002000000 */
[----:B------:R-:W-:Y:S02]  /*54c0*/  FSEL R54, R54, -INF , P6 ;  /* 0xff80000036367808 */ /* 0x000fe40003000000 */
[----:B------:R-:W-:Y:S02]  /*54d0*/  FSEL R43, R43, -INF , P3 ;  /* 0xff8000002b2b7808 */ /* 0x000fe40001800000 */
[----:B------:R-:W-:-:S04]  /*54e0*/  ISETP.GE.AND P3, PT, R3, R89, PT ;  /* 0x000000590300720c */ /* 0x000fc80003f66270 */
[----:B------:R-:W-:Y:S02]  /*54f0*/  FSEL R50, R50, -INF , P3 ;  /* 0xff80000032327808 */ /* 0x000fe40001800000 */
[----:B-1----:R-:W-:-:S04]  /*5500*/  FMNMX R6, R93, R96, !PT ;  /* 0x000000605d067209 */ /* 0x002fc80007800000 */
[----:B------:R-:W-:-:S04]  /*5510*/  FSETP.NEU.AND P5, PT, R6, -INF , PT ;  /* 0xff8000000600780b */ /* 0x000fc80003fad000 */
[----:B------:R-:W-:Y:S02]  /*5520*/  FSEL R19, R6, RZ, P5 ;  /* 0x000000ff06137208 */ /* 0x000fe40002800000 */
[----:B------:R-:W-:-:S03]  /*5530*/  ISETP.GE.AND P5, PT, R3, R5, PT ;  /* 0x000000050300720c */ /* 0x000fc60003fa6270 */
[C---:B------:R-:W-:Y:S01]  /*5540*/  FMUL R18, R19.reuse, UR16 ;  /* 0x0000001013127c20 */ /* 0x040fe20008400000 */
[----:B------:R-:W-:Y:S01]  /*5550*/  FSEL R17, R26, -INF , P5 ;  /* 0xff8000001a117808 */ /* 0x000fe20002800000 */
[----:B------:R-:W-:-:S01]  /*5560*/  FADD R19, -R19, R4 ;  /* 0x0000000413137221 */ /* 0x000fc20000000100 */
[----:B------:R-:W-:Y:S01]  /*5570*/  ISETP.GE.AND P5, PT, R3, R90, PT ;  /* 0x0000005a0300720c */ /* 0x000fe20003fa6270 */
[----:B------:R-:W-:-:S01]  /*5580*/  FFMA R15, R15, UR16, -R18 ;  /* 0x000000100f0f7c23 */ /* 0x000fc20008000812 */
[----:B------:R-:W-:Y:S01]  /*5590*/  FMNMX R8, R17, R16, !PT ;  /* 0x0000001011087209 */ /* 0x000fe20007800000 */
[----:B------:R-:W-:-:S01]  /*55a0*/  FFMA R28, R28, UR16, -R18 ;  /* 0x000000101c1c7c23 */ /* 0x000fc20008000812 */
[----:B------:R-:W-:Y:S01]  /*55b0*/  FSEL R51, R51, -INF , P5 ;  /* 0xff80000033337808 */ /* 0x000fe20002800000 */
[----:B------:R-:W-:-:S01]  /*55c0*/  FFMA R29, R29, UR16, -R18 ;  /* 0x000000101d1d7c23 */ /* 0x000fc20008000812 */
[----:B------:R-:W-:Y:S01]  /*55d0*/  FMNMX R21, R27, R8, !PT ;  /* 0x000000081b157209 */ /* 0x000fe20007800000 */
[----:B------:R-:W-:-:S01]  /*55e0*/  FFMA R25, R25, UR16, -R18 ;  /* 0x0000001019197c23 */ /* 0x000fc20008000812 */
[----:B------:R-:W-:Y:S01]  /*55f0*/  FSETP.GEU.AND P4, PT, R15, -126, PT ;  /* 0xc2fc00000f00780b */ /* 0x000fe20003f8e000 */
[----:B------:R-:W-:-:S01]  /*5600*/  FFMA R32, R32, UR16, -R18 ;  /* 0x0000001020207c23 */ /* 0x000fc20008000812 */
[----:B------:R-:W-:Y:S01]  /*5610*/  FMNMX R8, R30, R21, !PT ;  /* 0x000000151e087209 */ /* 0x000fe20007800000 */
[----:B------:R-:W-:-:S01]  /*5620*/  FFMA R36, R36, UR16, -R18 ;  /* 0x0000001024247c23 */ /* 0x000fc20008000812 */
[----:B------:R-:W-:Y:S01]  /*5630*/  ISETP.GE.AND P5, PT, R3, R92, PT ;  /* 0x0000005c0300720c */ /* 0x000fe20003fa6270 */
[----:B------:R-:W-:-:S01]  /*5640*/  FFMA R37, R37, UR16, -R18 ;  /* 0x0000001025257c23 */ /* 0x000fc20008000812 */
[----:B------:R-:W-:Y:S01]  /*5650*/  FSETP.GEU.AND P6, PT, R28, -126, PT ;  /* 0xc2fc00001c00780b */ /* 0x000fe20003fce000 */
[----:B------:R-:W-:-:S01]  /*5660*/  FFMA R33, R33, UR16, -R18 ;  /* 0x0000001021217c23 */ /* 0x000fc20008000812 */
[----:B------:R-:W-:Y:S01]  /*5670*/  FMNMX R21, R31, R8, !PT ;  /* 0x000000081f157209 */ /* 0x000fe20007800000 */
[----:B------:R-:W-:-:S01]  /*5680*/  FFMA R40, R40, UR16, -R18 ;  /* 0x0000001028287c23 */ /* 0x000fc20008000812 */
[----:B------:R-:W-:Y:S01]  /*5690*/  FSEL R55, R55, -INF , P5 ;  /* 0xff80000037377808 */ /* 0x000fe20002800000 */
[----:B------:R-:W-:-:S01]  /*56a0*/  FFMA R44, R44, UR16, -R18 ;  /* 0x000000102c2c7c23 */ /* 0x000fc20008000812 */
[----:B------:R-:W-:Y:S01]  /*56b0*/  FSETP.GEU.AND P5, PT, R29, -126, PT ;  /* 0xc2fc00001d00780b */ /* 0x000fe20003fae000 */
[----:B------:R-:W-:Y:S01]  /*56c0*/  @!P4 FMUL R15, R15, 0.5 ;  /* 0x3f0000000f0fc820 */ /* 0x000fe20000400000 */
[----:B------:R-:W-:Y:S01]  /*56d0*/  FSETP.GEU.AND P3, PT, R25, -126, PT ;  /* 0xc2fc00001900780b */ /* 0x000fe20003f6e000 */
[----:B------:R-:W-:-:S01]  /*56e0*/  FFMA R45, R45, UR16, -R18 ;  /* 0x000000102d2d7c23 */ /* 0x000fc20008000812 */
[----:B------:R-:W-:Y:S01]  /*56f0*/  FMNMX R8, R34, R21, !PT ;  /* 0x0000001522087209 */ /* 0x000fe20007800000 */
[----:B------:R-:W-:-:S01]  /*5700*/  FFMA R41, R41, UR16, -R18 ;  /* 0x0000001029297c23 */ /* 0x000fc20008000812 */
[--C-:B------:R-:W-:Y:S01]  /*5710*/  FFMA R52, R52, UR16, -R18.reuse ;  /* 0x0000001034347c23 */ /* 0x100fe20008000812 */
[----:B------:R-:W-:Y:S01]  /*5720*/  @!P6 FMUL R28, R28, 0.5 ;  /* 0x3f0000001c1ce820 */ /* 0x000fe20000400000 */
[----:B------:R-:W-:Y:S01]  /*5730*/  FMNMX R21, R35, R8, !PT ;  /* 0x0000000823157209 */ /* 0x000fe20007800000 */
[----:B------:R-:W1:Y:S01]  /*5740*/  MUFU.EX2 R15, R15 ;  /* 0x0000000f000f7308 */ /* 0x000e620000000800 */
[----:B------:R-:W-:-:S01]  /*5750*/  FFMA R48, R48, UR16, -R18 ;  /* 0x0000001030307c23 */ /* 0x000fc20008000812 */
[--C-:B------:R-:W-:Y:S01]  /*5760*/  FFMA R49, R49, UR16, -R18.reuse ;  /* 0x0000001031317c23 */ /* 0x100fe20008000812 */
[----:B------:R-:W-:Y:S01]  /*5770*/  FMNMX R8, R38, R21, !PT ;  /* 0x0000001526087209 */ /* 0x000fe20007800000 */
[----:B------:R-:W-:Y:S01]  /*5780*/  @!P5 FMUL R29, R29, 0.5 ;  /* 0x3f0000001d1dd820 */ /* 0x000fe20000400000 */
[----:B------:R-:W-:-:S01]  /*5790*/  FFMA R53, R53, UR16, -R18 ;  /* 0x0000001035357c23 */ /* 0x000fc20008000812 */
[----:B------:R-:W-:Y:S01]  /*57a0*/  @!P3 FMUL R25, R25, 0.5 ;  /* 0x3f0000001919b820 */ /* 0x000fe20000400000 */
[----:B------:R-:W-:Y:S01]  /*57b0*/  FMNMX R21, R39, R8, !PT ;  /* 0x0000000827157209 */ /* 0x000fe20007800000 */
[----:B------:R-:W2:Y:S01]  /*57c0*/  MUFU.EX2 R28, R28 ;  /* 0x0000001c001c7308 */ /* 0x000ea20000000800 */
[----:B------:R-:W-:-:S02]  /*57d0*/  FMUL R19, R19, UR16 ;  /* 0x0000001013137c20 */ /* 0x000fc40008400000 */
[----:B------:R-:W-:-:S04]  /*57e0*/  FMNMX R8, R42, R21, !PT ;  /* 0x000000152a087209 */ /* 0x000fc80007800000 */
[----:B------:R-:W-:Y:S01]  /*57f0*/  FMNMX R21, R43, R8, !PT ;  /* 0x000000082b157209 */ /* 0x000fe20007800000 */
[----:B------:R-:W3:Y:S01]  /*5800*/  MUFU.EX2 R29, R29 ;  /* 0x0000001d001d7308 */ /* 0x000ee20000000800 */
[----:B-1----:R-:W-:Y:S01]  /*5810*/  @!P4 FMUL R15, R15, R15 ;  /* 0x0000000f0f0fc220 */ /* 0x002fe20000400000 */
[----:B------:R-:W-:Y:S02]  /*5820*/  FSETP.GEU.AND P4, PT, R32, -126, PT ;  /* 0xc2fc00002000780b */ /* 0x000fe40003f8e000 */
[----:B------:R-:W-:-:S04]  /*5830*/  FMNMX R8, R46, R21, !PT ;  /* 0x000000152e087209 */ /* 0x000fc80007800000 */
[----:B------:R-:W1:Y:S01]  /*5840*/  MUFU.EX2 R25, R25 ;  /* 0x0000001900197308 */ /* 0x000e620000000800 */
[----:B------:R-:W-:Y:S01]  /*5850*/  FMNMX R21, R47, R8, !PT ;  /* 0x000000082f157209 */ /* 0x000fe20007800000 */
[----:B--2---:R-:W-:Y:S01]  /*5860*/  @!P6 FMUL R28, R28, R28 ;  /* 0x0000001c1c1ce220 */ /* 0x004fe20000400000 */
[----:B------:R-:W-:Y:S02]  /*5870*/  FSETP.GEU.AND P6, PT, R36, -126, PT ;  /* 0xc2fc00002400780b */ /* 0x000fe40003fce000 */
[----:B------:R-:W-:Y:S02]  /*5880*/  FMNMX R8, R50, R21, !PT ;  /* 0x0000001532087209 */ /* 0x000fe40007800000 */
[----:B------:R-:W-:Y:S01]  /*5890*/  @!P4 FMUL R32, R32, 0.5 ;  /* 0x3f0000002020c820 */ /* 0x000fe20000400000 */
[----:B---3--:R-:W-:Y:S01]  /*58a0*/  @!P5 FMUL R29, R29, R29 ;  /* 0x0000001d1d1dd220 */ /* 0x008fe20000400000 */
[----:B------:R-:W-:Y:S02]  /*58b0*/  FSETP.GEU.AND P5, PT, R37, -126, PT ;  /* 0xc2fc00002500780b */ /* 0x000fe40003fae000 */
[----:B------:R-:W-:-:S02]  /*58c0*/  FMNMX R21, R51, R8, !PT ;  /* 0x0000000833157209 */ /* 0x000fc40007800000 */
[----:B------:R-:W2:Y:S02]  /*58d0*/  MUFU.EX2 R32, R32 ;  /* 0x0000002000207308 */ /* 0x000ea40000000800 */
[----:B------:R-:W-:Y:S01]  /*58e0*/  FMNMX R8, R54, R21, !PT ;  /* 0x0000001536087209 */ /* 0x000fe20007800000 */
[----:B-1----:R-:W-:Y:S01]  /*58f0*/  @!P3 FMUL R25, R25, R25 ;  /* 0x000000191919b220 */ /* 0x002fe20000400000 */
[----:B------:R-:W-:Y:S01]  /*5900*/  FSETP.GEU.AND P3, PT, R33, -126, PT ;  /* 0xc2fc00002100780b */ /* 0x000fe20003f6e000 */
[----:B------:R-:W-:Y:S01]  /*5910*/  @!P6 FMUL R36, R36, 0.5 ;  /* 0x3f0000002424e820 */ /* 0x000fe20000400000 */
[----:B------:R-:W-:-:S03]  /*5920*/  FMNMX R8, R55, R8, !PT ;  /* 0x0000000837087209 */ /* 0x000fc60007800000 */
[----:B------:R-:W-:Y:S02]  /*5930*/  @!P5 FMUL R37, R37, 0.5 ;  /* 0x3f0000002525d820 */ /* 0x000fe40000400000 */
[----:B------:R-:W1:Y:S01]  /*5940*/  MUFU.EX2 R36, R36 ;  /* 0x0000002400247308 */ /* 0x000e620000000800 */
[----:B------:R-:W3:Y:S01]  /*5950*/  SHFL.BFLY PT, R21, R8, 0x1, 0x1f ;  /* 0x0c201f0008157f89 */ /* 0x000ee200000e0000 */
[----:B--2---:R-:W-:-:S04]  /*5960*/  @!P4 FMUL R32, R32, R32 ;  /* 0x000000202020c220 */ /* 0x004fc80000400000 */
[----:B------:R-:W-:Y:S01]  /*5970*/  @!P3 FMUL R33, R33, 0.5 ;  /* 0x3f0000002121b820 */ /* 0x000fe20000400000 */
[----:B------:R-:W-:Y:S01]  /*5980*/  FSETP.GEU.AND P4, PT, R40, -126, PT ;  /* 0xc2fc00002800780b */ /* 0x000fe20003f8e000 */
[----:B------:R-:W2:Y:S08]  /*5990*/  MUFU.EX2 R37, R37 ;  /* 0x0000002500257308 */ /* 0x000eb00000000800 */
[----:B------:R-:W4:Y:S01]  /*59a0*/  MUFU.EX2 R33, R33 ;  /* 0x0000002100217308 */ /* 0x000f220000000800 */
[----:B-1----:R-:W-:Y:S01]  /*59b0*/  @!P6 FMUL R36, R36, R36 ;  /* 0x000000242424e220 */ /* 0x002fe20000400000 */
[----:B------:R-:W-:-:S02]  /*59c0*/  FSETP.GEU.AND P6, PT, R44, -126, PT ;  /* 0xc2fc00002c00780b */ /* 0x000fc40003fce000 */
[----:B------:R-:W-:Y:S01]  /*59d0*/  @!P4 FMUL R40, R40, 0.5 ;  /* 0x3f0000002828c820 */ /* 0x000fe20000400000 */
[----:B--2---:R-:W-:Y:S01]  /*59e0*/  @!P5 FMUL R37, R37, R37 ;  /* 0x000000252525d220 */ /* 0x004fe20000400000 */
[----:B------:R-:W-:-:S04]  /*59f0*/  FSETP.GEU.AND P5, PT, R45, -126, PT ;  /* 0xc2fc00002d00780b */ /* 0x000fc80003fae000 */
[----:B------:R-:W1:Y:S01]  /*5a00*/  MUFU.EX2 R40, R40 ;  /* 0x0000002800287308 */ /* 0x000e620000000800 */
[----:B---3--:R-:W-:-:S04]  /*5a10*/  FMNMX R8, R8, R21, !PT ;  /* 0x0000001508087209 */ /* 0x008fc80007800000 */
[----:B------:R-:W-:Y:S01]  /*5a20*/  @!P6 FMUL R44, R44, 0.5 ;  /* 0x3f0000002c2ce820 */ /* 0x000fe20000400000 */
[----:B----4-:R-:W-:Y:S01]  /*5a30*/  @!P3 FMUL R33, R33, R33 ;  /* 0x000000212121b220 */ /* 0x010fe20000400000 */
[----:B------:R-:W-:Y:S01]  /*5a40*/  FSETP.GEU.AND P3, PT, R41, -126, PT ;  /* 0xc2fc00002900780b */ /* 0x000fe20003f6e000 */
[----:B------:R-:W2:Y:S01]  /*5a50*/  SHFL.BFLY PT, R23, R8, 0x2, 0x1f ;  /* 0x0c401f0008177f89 */ /* 0x000ea200000e0000 */
[----:B------:R-:W3:Y:S01]  /*5a60*/  MUFU.EX2 R21, R44 ;  /* 0x0000002c00157308 */ /* 0x000ee20000000800 */
[----:B------:R-:W-:-:S07]  /*5a70*/  @!P5 FMUL R45, R45, 0.5 ;  /* 0x3f0000002d2dd820 */ /* 0x000fce0000400000 */
[----:B------:R-:W4:Y:S01]  /*5a80*/  MUFU.EX2 R22, R45 ;  /* 0x0000002d00167308 */ /* 0x000f220000000800 */
[----:B-1----:R-:W-:Y:S01]  /*5a90*/  @!P4 FMUL R40, R40, R40 ;  /* 0x000000282828c220 */ /* 0x002fe20000400000 */
[----:B------:R-:W-:Y:S01]  /*5aa0*/  FSETP.GEU.AND P4, PT, R48, -126, PT ;  /* 0xc2fc00003000780b */ /* 0x000fe20003f8e000 */
[----:B------:R-:W-:Y:S02]  /*5ab0*/  @!P3 FMUL R41, R41, 0.5 ;  /* 0x3f0000002929b820 */ /* 0x000fe40000400000 */
[----:B------:R-:W-:Y:S01]  /*5ac0*/  FADD R4, R15, R40 ;  /* 0x000000280f047221 */ /* 0x000fe20000000000 */
[----:B------:R-:W-:Y:S02]  /*5ad0*/  F2FP.SATFINITE.E4M3.F32.PACK_AB_MERGE_C R40, RZ, R40, RZ ;  /* 0x00000028ff28723e */ /* 0x000fe400048070ff */
[----:B------:R-:W1:Y:S01]  /*5ae0*/  MUFU.EX2 R20, R41 ;  /* 0x0000002900147308 */ /* 0x000e620000000800 */
[----:B---3--:R-:W-:Y:S01]  /*5af0*/  @!P6 FMUL R21, R21, R21 ;  /* 0x000000151515e220 */ /* 0x008fe20000400000 */
[----:B------:R-:W-:-:S02]  /*5b00*/  FSETP.GEU.AND P6, PT, R52, -126, PT ;  /* 0xc2fc00003400780b */ /* 0x000fc40003fce000 */
[----:B------:R-:W-:Y:S02]  /*5b10*/  LOP3.LUT R40, R40, 0xff, RZ, 0xc0, !PT ;  /* 0x000000ff28287812 */ /* 0x000fe400078ec0ff */
[----:B------:R-:W-:Y:S01]  /*5b20*/  F2FP.SATFINITE.E4M3.F32.PACK_AB_MERGE_C R15, RZ, R15, RZ ;  /* 0x0000000fff0f723e */ /* 0x000fe200048070ff */
[----:B------:R-:W-:Y:S01]  /*5b30*/  @!P4 FMUL R48, R48, 0.5 ;  /* 0x3f0000003030c820 */ /* 0x000fe20000400000 */
[----:B--2---:R-:W-:Y:S01]  /*5b40*/  FMNMX R8, R8, R23, !PT ;  /* 0x0000001708087209 */ /* 0x004fe20007800000 */
[----:B----4-:R-:W-:Y:S01]  /*5b50*/  @!P5 FMUL R22, R22, R22 ;  /* 0x000000161616d220 */ /* 0x010fe20000400000 */
[----:B------:R-:W-:Y:S01]  /*5b60*/  LOP3.LUT R15, R15, 0xff, RZ, 0xc0, !PT ;  /* 0x000000ff0f0f7812 */ /* 0x000fe200078ec0ff */
[----:B------:R-:W2:Y:S01]  /*5b70*/  MUFU.EX2 R23, R48 ;  /* 0x0000003000177308 */ /* 0x000ea20000000800 */
[----:B------:R-:W-:-:S03]  /*5b80*/  FSETP.NEU.AND P5, PT, R8, -INF , PT ;  /* 0xff8000000800780b */ /* 0x000fc60003fad000 */
[----:B------:R-:W-:Y:S01]  /*5b90*/  @!P6 FMUL R52, R52, 0.5 ;  /* 0x3f0000003434e820 */ /* 0x000fe20000400000 */
[----:B------:R-:W-:Y:S01]  /*5ba0*/  FSEL R45, R8, RZ, P5 ;  /* 0x000000ff082d7208 */ /* 0x000fe20002800000 */
[----:B-1----:R-:W-:Y:S01]  /*5bb0*/  @!P3 FMUL R20, R20, R20 ;  /* 0x000000141414b220 */ /* 0x002fe20000400000 */
[----:B------:R-:W-:Y:S01]  /*5bc0*/  FSETP.GEU.AND P3, PT, R49, -126, PT ;  /* 0xc2fc00003100780b */ /* 0x000fe20003f6e000 */
[----:B------:R1:W3:Y:S01]  /*5bd0*/  MUFU.EX2 R41, R52 ;  /* 0x0000003400297308 */ /* 0x0002e20000000800 */
[----:B------:R-:W-:Y:S01]  /*5be0*/  FSETP.GEU.AND P5, PT, R53, -126, PT ;  /* 0xc2fc00003500780b */ /* 0x000fe20003fae000 */
[C---:B------:R-:W-:Y:S01]  /*5bf0*/  FMUL R26, R45.reuse, UR16 ;  /* 0x000000102d1a7c20 */ /* 0x040fe20008400000 */
[----:B------:R-:W-:-:S01]  /*5c00*/  FADD R45, -R45, R16 ;  /* 0x000000102d2d7221 */ /* 0x000fc20000000100 */
[----:B------:R-:W-:Y:S01]  /*5c10*/  FADD R16, R25, R20 ;  /* 0x0000001419107221 */ /* 0x000fe20000000000 */
[----:B------:R-:W-:Y:S01]  /*5c20*/  F2FP.SATFINITE.E4M3.F32.PACK_AB_MERGE_C R20, RZ, R20, RZ ;  /* 0x00000014ff14723e */ /* 0x000fe200048070ff */
[--C-:B------:R-:W-:Y:S01]  /*5c30*/  FFMA R30, R30, UR16, -R26.reuse ;  /* 0x000000101e1e7c23 */ /* 0x100fe2000800081a */
[----:B------:R-:W-:-:S01]  /*5c40*/  FFMA R17, R17, UR16, -R26 ;  /* 0x0000001011117c23 */ /* 0x000fc2000800081a */
[--C-:B------:R-:W-:Y:S01]  /*5c50*/  FFMA R27, R27, UR16, -R26.reuse ;  /* 0x000000101b1b7c23 */ /* 0x100fe2000800081a */
[----:B--2---:R-:W-:Y:S01]  /*5c60*/  @!P4 FMUL R23, R23, R23 ;  /* 0x000000171717c220 */ /* 0x004fe20000400000 */
[--C-:B------:R-:W-:Y:S01]  /*5c70*/  FFMA R31, R31, UR16, -R26.reuse ;  /* 0x000000101f1f7c23 */ /* 0x100fe2000800081a */
[----:B-1----:R-:W-:-:S01]  /*5c80*/  FFMA R52, R34, UR16, -R26 ;  /* 0x0000001022347c23 */ /* 0x002fc2000800081a */
[----:B------:R-:W-:Y:S01]  /*5c90*/  @!P3 FMUL R49, R49, 0.5 ;  /* 0x3f0000003131b820 */ /* 0x000fe20000400000 */
[----:B------:R-:W-:Y:S01]  /*5ca0*/  FSETP.GEU.AND P4, PT, R17, -126, PT ;  /* 0xc2fc00001100780b */ /* 0x000fe20003f8e000 */
[----:B------:R-:W-:Y:S01]  /*5cb0*/  @!P5 FMUL R53, R53, 0.5 ;  /* 0x3f0000003535d820 */ /* 0x000fe20000400000 */
[----:B------:R-:W-:-:S01]  /*5cc0*/  FFMA R35, R35, UR16, -R26 ;  /* 0x0000001023237c23 */ /* 0x000fc2000800081a */
[----:B------:R-:W1:Y:S01]  /*5cd0*/  MUFU.EX2 R18, R49 ;  /* 0x0000003100127308 */ /* 0x000e620000000800 */
[----:B---3--:R-:W-:Y:S01]  /*5ce0*/  @!P6 FMUL R41, R41, R41 ;  /* 0x000000292929e220 */ /* 0x008fe20000400000 */
[----:B------:R-:W-:Y:S01]  /*5cf0*/  FSETP.GEU.AND P6, PT, R30, -126, PT ;  /* 0xc2fc00001e00780b */ /* 0x000fe20003fce000 */
[----:B------:R-:W-:-:S01]  /*5d00*/  FFMA R46, R46, UR16, -R26 ;  /* 0x000000102e2e7c23 */ /* 0x000fc2000800081a */
[--C-:B------:R-:W-:Y:S01]  /*5d10*/  FFMA R50, R50, UR16, -R26.reuse ;  /* 0x0000001032327c23 */ /* 0x100fe2000800081a */
[----:B------:R-:W-:-:S01]  /*5d20*/  FFMA R54, R54, UR16, -R26 ;  /* 0x0000001036367c23 */ /* 0x000fc2000800081a */
[----:B------:R-:W-:Y:S01]  /*5d30*/  FFMA R55, R55, UR16, -R26 ;  /* 0x0000001037377c23 */ /* 0x000fe2000800081a */
[----:B------:R-:W-:Y:S01]  /*5d40*/  FMUL R45, R45, UR16 ;  /* 0x000000102d2d7c20 */ /* 0x000fe20008400000 */
[----:B------:R-:W2:Y:S01]  /*5d50*/  MUFU.EX2 R24, R53 ;  /* 0x0000003500187308 */ /* 0x000ea20000000800 */
[----:B------:R-:W-:Y:S01]  /*5d60*/  F2FP.SATFINITE.E4M3.F32.PACK_AB_MERGE_C R25, RZ, R25, RZ ;  /* 0x00000019ff19723e */ /* 0x000fe200048070ff */
[----:B------:R-:W-:-:S05]  /*5d70*/  @!P4 FMUL R17, R17, 0.5 ;  /* 0x3f0000001111c820 */ /* 0x000fca0000400000 */
[----:B------:R-:W-:Y:S01]  /*5d80*/  @!P6 FMUL R30, R30, 0.5 ;  /* 0x3f0000001e1ee820 */ /* 0x000fe20000400000 */
[----:B------:R3:W4:Y:S01]  /*5d90*/  MUFU.EX2 R44, R17 ;  /* 0x00000011002c7308 */ /* 0x0007220000000800 */
[----:B-1----:R-:W-:Y:S01]  /*5da0*/  @!P3 FMUL R18, R18, R18 ;  /* 0x000000121212b220 */ /* 0x002fe20000400000 */
[----:B------:R-:W-:-:S06]  /*5db0*/  FSETP.GEU.AND P3, PT, R27, -126, PT ;  /* 0xc2fc00001b00780b */ /* 0x000fcc0003f6e000 */
[----:B------:R1:W5:Y:S01]  /*5dc0*/  MUFU.EX2 R49, R30 ;  /* 0x0000001e00317308 */ /* 0x0003620000000800 */
[----:B--2---:R-:W-:Y:S01]  /*5dd0*/  @!P5 FMUL R24, R24, R24 ;  /* 0x000000181818d220 */ /* 0x004fe20000400000 */
[----:B------:R-:W-:Y:S01]  /*5de0*/  FSETP.GEU.AND P5, PT, R31, -126, PT ;  /* 0xc2fc00001f00780b */ /* 0x000fe20003fae000 */
[----:B---3--:R-:W-:-:S04]  /*5df0*/  FFMA R17, R38, UR16, -R26 ;  /* 0x0000001026117c23 */ /* 0x008fc8000800081a */
[----:B------:R-:W-:Y:S01]  /*5e00*/  @!P3 FMUL R27, R27, 0.5 ;  /* 0x3f0000001b1bb820 */ /* 0x000fe20000400000 */
[----:B----4-:R-:W-:Y:S01]  /*5e10*/  @!P4 FMUL R44, R44, R44 ;  /* 0x0000002c2c2cc220 */ /* 0x010fe20000400000 */
[----:B------:R-:W-:Y:S02]  /*5e20*/  FSETP.GEU.AND P4, PT, R52, -126, PT ;  /* 0xc2fc00003400780b */ /* 0x000fe40003f8e000 */
[----:B------:R2:W3:Y:S01]  /*5e30*/  MUFU.EX2 R48, R27 ;  /* 0x0000001b00307308 */ /* 0x0004e20000000800 */
[----:B-1----:R-:W-:-:S03]  /*5e40*/  FFMA R30, R42, UR16, -R26 ;  /* 0x000000102a1e7c23 */ /* 0x002fc6000800081a */
[----:B------:R-:W-:Y:S01]  /*5e50*/  @!P5 FMUL R31, R31, 0.5 ;  /* 0x3f0000001f1fd820 */ /* 0x000fe20000400000 */
[----:B-----5:R-:W-:Y:S01]  /*5e60*/  @!P6 FMUL R49, R49, R49 ;  /* 0x000000313131e220 */ /* 0x020fe20000400000 */
[----:B------:R-:W-:Y:S02]  /*5e70*/  FSETP.GEU.AND P6, PT, R17, -126, PT ;  /* 0xc2fc00001100780b */ /* 0x000fe40003fce000 */
[----:B------:R1:W4:Y:S01]  /*5e80*/  MUFU.EX2 R34, R31 ;  /* 0x0000001f00227308 */ /* 0x0003220000000800 */
[----:B--2---:R-:W-:-:S02]  /*5e90*/  FFMA R27, R39, UR16, -R26 ;  /* 0x00000010271b7c23 */ /* 0x004fc4000800081a */
[----:B------:R-:W-:-:S05]  /*5ea0*/  @!P4 FMUL R52, R52, 0.5 ;  /* 0x3f0000003434c820 */ /* 0x000fca0000400000 */
[----:B------:R-:W2:Y:S01]  /*5eb0*/  MUFU.EX2 R38, R52 ;  /* 0x0000003400267308 */ /* 0x000ea20000000800 */
[----:B---3--:R-:W-:Y:S01]  /*5ec0*/  @!P3 FMUL R48, R48, R48 ;  /* 0x000000303030b220 */ /* 0x008fe20000400000 */
[----:B------:R-:W-:Y:S01]  /*5ed0*/  FSETP.GEU.AND P3, PT, R35, -126, PT ;  /* 0xc2fc00002300780b */ /* 0x000fe20003f6e000 */
[----:B-1----:R-:W-:-:S01]  /*5ee0*/  FFMA R31, R43, UR16, -R26 ;  /* 0x000000102b1f7c23 */ /* 0x002fc2000800081a */
[----:B------:R-:W-:-:S04]  /*5ef0*/  @!P6 FMUL R17, R17, 0.5 ;  /* 0x3f0000001111e820 */ /* 0x000fc80000400000 */
[----:B------:R1:W3:Y:S01]  /*5f00*/  MUFU.EX2 R53, R17 ;  /* 0x0000001100357308 */ /* 0x0002e20000000800 */
[----:B----4-:R-:W-:Y:S01]  /*5f10*/  @!P5 FMUL R34, R34, R34 ;  /* 0x000000222222d220 */ /* 0x010fe20000400000 */
[----:B------:R-:W-:-:S05]  /*5f20*/  FSETP.GEU.AND P5, PT, R27, -126, PT ;  /* 0xc2fc00001b00780b */ /* 0x000fca0003fae000 */
[----:B------:R-:W-:Y:S01]  /*5f30*/  @!P3 FMUL R35, R35, 0.5 ;  /* 0x3f0000002323b820 */ /* 0x000fe20000400000 */
[----:B--2---:R-:W-:Y:S01]  /*5f40*/  @!P4 FMUL R38, R38, R38 ;  /* 0x000000262626c220 */ /* 0x004fe20000400000 */
[----:B------:R-:W-:Y:S02]  /*5f50*/  FSETP.GEU.AND P4, PT, R30, -126, PT ;  /* 0xc2fc00001e00780b */ /* 0x000fe40003f8e000 */
[----:B------:R2:W4:Y:S01]  /*5f60*/  MUFU.EX2 R39, R35 ;  /* 0x0000002300277308 */ /* 0x0005220000000800 */
[----:B-1----:R-:W-:-:S03]  /*5f70*/  FFMA R17, R47, UR16, -R26 ;  /* 0x000000102f117c23 */ /* 0x002fc6000800081a */
[----:B------:R-:W-:Y:S01]  /*5f80*/  @!P5 FMUL R27, R27, 0.5 ;  /* 0x3f0000001b1bd820 */ /* 0x000fe20000400000 */
[----:B---3--:R-:W-:Y:S01]  /*5f90*/  @!P6 FMUL R53, R53, R53 ;  /* 0x000000353535e220 */ /* 0x008fe20000400000 */
[----:B------:R-:W-:Y:S02]  /*5fa0*/  FSETP.GEU.AND P6, PT, R46, -126, PT ;  /* 0xc2fc00002e00780b */ /* 0x000fe40003fce000 */
[----:B------:R1:W3:Y:S01]  /*5fb0*/  MUFU.EX2 R42, R27 ;  /* 0x0000001b002a7308 */ /* 0x0002e20000000800 */
[----:B--2---:R-:W-:-:S01]  /*5fc0*/  FADD R35, R37, R24 ;  /* 0x0000001825237221 */ /* 0x004fc20000000000 */
[----:B------:R-:W-:Y:S01]  /*5fd0*/  F2FP.SATFINITE.E4M3.F32.PACK_AB_MERGE_C R24, RZ, R24, RZ ;  /* 0x00000018ff18723e */ /* 0x000fe200048070ff */
[----:B------:R-:W-:Y:S01]  /*5fe0*/  @!P4 FMUL R30, R30, 0.5 ;  /* 0x3f0000001e1ec820 */ /* 0x000fe20000400000 */
[----:B------:R-:W-:Y:S02]  /*5ff0*/  F2FP.SATFINITE.E4M3.F32.PACK_AB_MERGE_C R37, RZ, R37, RZ ;  /* 0x00000025ff25723e */ /* 0x000fe400048070ff */
[----:B------:R-:W-:-:S02]  /*6000*/  LOP3.LUT R24, R24, 0xffff, RZ, 0xc0, !PT ;  /* 0x0000ffff18187812 */ /* 0x000fc400078ec0ff */
[----:B------:R2:W5:Y:S01]  /*6010*/  MUFU.EX2 R43, R30 ;  /* 0x0000001e002b7308 */ /* 0x0005620000000800 */
[----:B----4-:R-:W-:Y:S01]  /*6020*/  @!P3 FMUL R39, R39, R39 ;  /* 0x000000272727b220 */ /* 0x010fe20000400000 */
[----:B------:R-:W-:Y:S01]  /*6030*/  FSETP.GEU.AND P3, PT, R31, -126, PT ;  /* 0xc2fc00001f00780b */ /* 0x000fe20003f6e000 */
[----:B-1----:R-:W-:-:S01]  /*6040*/  FFMA R27, R51, UR16, -R26 ;  /* 0x00000010331b7c23 */ /* 0x002fc2000800081a */
[----:B------:R-:W-:Y:S01]  /*6050*/  @!P6 FMUL R46, R46, 0.5 ;  /* 0x3f0000002e2ee820 */ /* 0x000fe20000400000 */
[----:B------:R-:W-:-:S01]  /*6060*/  FADD R26, R29, R22 ;  /* 0x000000161d1a7221 */ /* 0x000fc20000000000 */
[----:B------:R-:W-:Y:S02]  /*6070*/  F2FP.SATFINITE.E4M3.F32.PACK_AB_MERGE_C R29, RZ, R29, RZ ;  /* 0x0000001dff1d723e */ /* 0x000fe400048070ff */
[----:B------:R-:W-:Y:S01]  /*6080*/  F2FP.SATFINITE.E4M3.F32.PACK_AB_MERGE_C R22, RZ, R22, RZ ;  /* 0x00000016ff16723e */ /* 0x000fe200048070ff */
[----:B---3--:R-:W-:Y:S01]  /*6090*/  @!P5 FMUL R42, R42, R42 ;  /* 0x0000002a2a2ad220 */ /* 0x008fe20000400000 */
[----:B------:R-:W-:Y:S01]  /*60a0*/  FSETP.GEU.AND P5, PT, R17, -126, PT ;  /* 0xc2fc00001100780b */ /* 0x000fe20003fae000 */
[----:B------:R-:W1:Y:S01]  /*60b0*/  MUFU.EX2 R46, R46 ;  /* 0x0000002e002e7308 */ /* 0x000e620000000800 */
[----:B--2---:R-:W-:-:S01]  /*60c0*/  FADD R30, R36, R41 ;  /* 0x00000029241e7221 */ /* 0x004fc20000000000 */
[----:B------:R-:W-:Y:S01]  /*60d0*/  F2FP.SATFINITE.E4M3.F32.PACK_AB_MERGE_C R41, RZ, R41, RZ ;  /* 0x00000029ff29723e */ /* 0x000fe200048070ff */
[----:B------:R-:W-:-:S01]  /*60e0*/  FADD R35, R26, R35 ;  /* 0x000000231a237221 */ /* 0x000fc20000000000 */
[----:B------:R-:W-:Y:S01]  /*60f0*/  @!P3 FMUL R31, R31, 0.5 ;  /* 0x3f0000001f1fb820 */ /* 0x000fe20000400000 */
[----:B------:R-:W-:Y:S01]  /*6100*/  F2FP.SATFINITE.E4M3.F32.PACK_AB_MERGE_C R36, RZ, R36, RZ ;  /* 0x00000024ff24723e */ /* 0x000fe200048070ff */
[----:B-----5:R-:W-:Y:S01]  /*6110*/  @!P4 FMUL R43, R43, R43 ;  /* 0x0000002b2b2bc220 */ /* 0x020fe20000400000 */
[----:B------:R-:W-:Y:S01]  /*6120*/  FSETP.GEU.AND P4, PT, R50, -126, PT ;  /* 0xc2fc00003200780b */ /* 0x000fe20003f8e000 */
[----:B------:R2:W3:Y:S01]  /*6130*/  MUFU.EX2 R47, R31 ;  /* 0x0000001f002f7308 */ /* 0x0004e20000000800 */
[----:B------:R-:W-:Y:S01]  /*6140*/  LOP3.LUT R41, R41, 0xff, RZ, 0xc0, !PT ;  /* 0x000000ff29297812 */ /* 0x000fe200078ec0ff */
[----:B------:R-:W-:Y:S01]  /*6150*/  FADD R26, R44, R43 ;  /* 0x0000002b2c1a7221 */ /* 0x000fe20000000000 */
[----:B------:R-:W-:Y:S01]  /*6160*/  F2FP.SATFINITE.E4M3.F32.PACK_AB_MERGE_C R44, RZ, R44, RZ ;  /* 0x0000002cff2c723e */ /* 0x000fe200048070ff */
[----:B------:R-:W-:Y:S01]  /*6170*/  @!P5 FMUL R17, R17, 0.5 ;  /* 0x3f0000001111d820 */ /* 0x000fe20000400000 */
[----:B------:R-:W-:-:S02]  /*6180*/  LOP3.LUT R29, R29, 0xffff, RZ, 0xc0, !PT ;  /* 0x0000ffff1d1d7812 */ /* 0x000fc400078ec0ff */
[----:B------:R-:W-:Y:S01]  /*6190*/  F2FP.SATFINITE.E4M3.F32.PACK_AB_MERGE_C R43, RZ, R43, RZ ;  /* 0x0000002bff2b723e */ /* 0x000fe200048070ff */
[----:B------:R4:W5:Y:S01]  /*61a0*/  MUFU.EX2 R89, R17 ;  /* 0x0000001100597308 */ /* 0x0009620000000800 */
[----:B-1----:R-:W-:Y:S01]  /*61b0*/  @!P6 FMUL R46, R46, R46 ;  /* 0x0000002e2e2ee220 */ /* 0x002fe20000400000 */
[----:B------:R-:W-:Y:S01]  /*61c0*/  FSETP.GEU.AND P6, PT, R54, -126, PT ;  /* 0xc2fc00003600780b */ /* 0x000fe20003fce000 */
[----:B--2---:R-:W-:-:S01]  /*61d0*/  FADD R31, R33, R18 ;  /* 0x00000012211f7221 */ /* 0x004fc20000000000 */
[----:B------:R-:W-:Y:S01]  /*61e0*/  @!P4 FMUL R50, R50, 0.5 ;  /* 0x3f0000003232c820 */ /* 0x000fe20000400000 */
[----:B------:R-:W-:Y:S01]  /*61f0*/  F2FP.SATFINITE.E4M3.F32.PACK_AB_MERGE_C R33, RZ, R33, RZ ;  /* 0x00000021ff21723e */ /* 0x000fe200048070ff */
[----:B------:R-:W-:Y:S02]  /*6200*/  IMAD.U32 R44, R44, 0x10000, RZ ;  /* 0x000100002c2c7824 */ /* 0x000fe400078e00ff */
[----:B------:R-:W-:-:S01]  /*6210*/  FADD R16, R16, R31 ;  /* 0x0000001f10107221 */ /* 0x000fc20000000000 */
[----:B------:R-:W1:Y:S01]  /*6220*/  MUFU.EX2 R51, R50 ;  /* 0x0000003200337308 */ /* 0x000e620000000800 */
[----:B---3--:R-:W-:Y:S01]  /*6230*/  @!P3 FMUL R47, R47, R47 ;  /* 0x0000002f2f2fb220 */ /* 0x008fe20000400000 */
[----:B------:R-:W-:Y:S01]  /*6240*/  FSETP.GEU.AND P3, PT, R27, -126, PT ;  /* 0xc2fc00001b00780b */ /* 0x000fe20003f6e000 */
[----:B----4-:R-:W-:-:S01]  /*6250*/  FADD R17, R28, R21 ;  /* 0x000000151c117221 */ /* 0x010fc20000000000 */
[----:B------:R-:W-:Y:S01]  /*6260*/  LOP3.LUT R33, R33, 0xffff, RZ, 0xc0, !PT ;  /* 0x0000ffff21217812 */ /* 0x000fe200078ec0ff */
[----:B------:R-:W-:-:S01]  /*6270*/  FADD R35, R16, R35 ;  /* 0x0000002310237221 */ /* 0x000fc20000000000 */
[----:B------:R-:W-:Y:S01]  /*6280*/  F2FP.SATFINITE.E4M3.F32.PACK_AB_MERGE_C R18, RZ, R18, RZ ;  /* 0x00000012ff12723e */ /* 0x000fe200048070ff */
[----:B------:R-:W-:Y:S01]  /*6290*/  @!P6 FMUL R54, R54, 0.5 ;  /* 0x3f0000003636e820 */ /* 0x000fe20000400000 */
[----:B------:R-:W-:Y:S01]  /*62a0*/  FADD R17, R17, R30 ;  /* 0x0000001e11117221 */ /* 0x000fe20000000000 */
[----:B-----5:R-:W-:Y:S01]  /*62b0*/  @!P5 FMUL R89, R89, R89 ;  /* 0x000000595959d220 */ /* 0x020fe20000400000 */
[----:B------:R-:W-:Y:S01]  /*62c0*/  FSETP.GEU.AND P5, PT, R55, -126, PT ;  /* 0xc2fc00003700780b */ /* 0x000fe20003fae000 */
[----:B------:R-:W-:-:S01]  /*62d0*/  FADD R30, R49, R46 ;  /* 0x0000002e311e7221 */ /* 0x000fc20000000000 */
[----:B------:R-:W-:Y:S01]  /*62e0*/  F2FP.SATFINITE.E4M3.F32.PACK_AB_MERGE_C R21, RZ, R21, RZ ;  /* 0x00000015ff15723e */ /* 0x000fe200048070ff */
[----:B------:R-:W2:Y:S01]  /*62f0*/  MUFU.EX2 R54, R54 ;  /* 0x0000003600367308 */ /* 0x000ea20000000800 */
[----:B------:R-:W-:-:S01]  /*6300*/  FADD R31, R34, R89 ;  /* 0x00000059221f7221 */ /* 0x000fc20000000000 */
[----:B------:R-:W-:Y:S01]  /*6310*/  @!P3 FMUL R27, R27, 0.5 ;  /* 0x3f0000001b1bb820 */ /* 0x000fe20000400000 */
[----:B------:R-:W-:Y:S01]  /*6320*/  F2FP.SATFINITE.E4M3.F32.PACK_AB_MERGE_C R49, RZ, R49, RZ ;  /* 0x00000031ff31723e */ /* 0x000fe200048070ff */
[----:B-1----:R-:W-:Y:S01]  /*6330*/  @!P4 FMUL R51, R51, R51 ;  /* 0x000000333333c220 */ /* 0x002fe20000400000 */
[----:B------:R-:W-:Y:S01]  /*6340*/  FSETP.GEU.AND P4, PT, R45, -126, PT ;  /* 0xc2fc00002d00780b */ /* 0x000fe20003f8e000 */
[----:B------:R-:W-:Y:S01]  /*6350*/  IMAD.U32 R43, R43, 0x10000, RZ ;  /* 0x000100002b2b7824 */ /* 0x000fe200078e00ff */
[----:B------:R-:W-:Y:S01]  /*6360*/  F2FP.SATFINITE.E4M3.F32.PACK_AB_MERGE_C R34, RZ, R34, RZ ;  /* 0x00000022ff22723e */ /* 0x000fe200048070ff */
[----:B------:R1:W3:Y:S01]  /*6370*/  MUFU.EX2 R52, R27 ;  /* 0x0000001b00347308 */ /* 0x0002e20000000800 */
[----:B------:R-:W-:-:S01]  /*6380*/  FADD R91, R38, R51 ;  /* 0x00000033265b7221 */ /* 0x000fc20000000000 */
[----:B------:R-:W-:Y:S01]  /*6390*/  @!P5 FMUL R55, R55, 0.5 ;  /* 0x3f0000003737d820 */ /* 0x000fe20000400000 */
[----:B------:R-:W-:Y:S01]  /*63a0*/  F2FP.SATFINITE.E4M3.F32.PACK_AB_MERGE_C R38, RZ, R38, RZ ;  /* 0x00000026ff26723e */ /* 0x000fe200048070ff */
[----:B------:R-:W-:Y:S01]  /*63b0*/  IMAD.U32 R16, R49, 0x10000, RZ ;  /* 0x0001000031107824 */ /* 0x000fe200078e00ff */
[----:B------:R-:W-:Y:S01]  /*63c0*/  F2FP.SATFINITE.E4M3.F32.PACK_AB_MERGE_C R51, RZ, R51, RZ ;  /* 0x00000033ff33723e */ /* 0x000fe200048070ff */
[----:B------:R-:W-:Y:S01]  /*63d0*/  FADD R26, R26, R91 ;  /* 0x0000005b1a1a7221 */ /* 0x000fe20000000000 */
[----:B------:R-:W-:Y:S01]  /*63e0*/  LOP3.LUT R18, R18, 0xffff, RZ, 0xc0, !PT ;  /* 0x0000ffff12127812 */ /* 0x000fe200078ec0ff */
[----:B------:R-:W4:Y:S01]  /*63f0*/  MUFU.EX2 R55, R55 ;  /* 0x0000003700377308 */ /* 0x000f220000000800 */
[----:B-1----:R-:W-:-:S01]  /*6400*/  FADD R27, R32, R23 ;  /* 0x00000017201b7221 */ /* 0x002fc20000000000 */
[----:B--2---:R-:W-:Y:S01]  /*6410*/  @!P6 FMUL R54, R54, R54 ;  /* 0x000000363636e220 */ /* 0x004fe20000400000 */
[----:B------:R-:W-:Y:S01]  /*6420*/  F2FP.SATFINITE.E4M3.F32.PACK_AB_MERGE_C R32, RZ, R32, RZ ;  /* 0x00000020ff20723e */ /* 0x000fe200048070ff */
[----:B------:R-:W-:Y:S01]  /*6430*/  @!P4 FMUL R45, R45, 0.5 ;  /* 0x3f0000002d2dc820 */ /* 0x000fe20000400000 */
[----:B------:R-:W-:-:S01]  /*6440*/  FADD R4, R4, R27 ;  /* 0x0000001b04047221 */ /* 0x000fc20000000000 */
[----:B------:R-:W-:Y:S01]  /*6450*/  FADD R93, R53, R54 ;  /* 0x00000036355d7221 */ /* 0x000fe20000000000 */
[----:B------:R-:W-:Y:S01]  /*6460*/  LOP3.LUT R32, R32, 0xff, RZ, 0xc0, !PT ;  /* 0x000000ff20207812 */ /* 0x000fe200078ec0ff */
[----:B------:R-:W-:Y:S01]  /*6470*/  FADD R27, R48, R47 ;  /* 0x0000002f301b7221 */ /* 0x000fe20000000000 */
[----:B---3--:R-:W-:Y:S01]  /*6480*/  @!P3 FMUL R52, R52, R52 ;  /* 0x000000343434b220 */ /* 0x008fe20000400000 */
[----:B------:R-:W-:Y:S01]  /*6490*/  FADD R4, R4, R17 ;  /* 0x0000001104047221 */ /* 0x000fe20000000000 */
[----:B------:R-:W-:Y:S01]  /*64a0*/  LOP3.LUT R17, R20, 0xffff, RZ, 0xc0, !PT ;  /* 0x0000ffff14117812 */ /* 0x000fe200078ec0ff */
[----:B------:R-:W-:Y:S01]  /*64b0*/  FADD R93, R30, R93 ;  /* 0x0000005d1e5d7221 */ /* 0x000fe20000000000 */
[----:B------:R-:W-:Y:S01]  /*64c0*/  FSETP.GEU.AND P3, PT, R19, -126, PT ;  /* 0xc2fc00001300780b */ /* 0x000fe20003f6e000 */
[----:B------:R-:W-:Y:S01]  /*64d0*/  FADD R50, R39, R52 ;  /* 0x0000003427327221 */ /* 0x000fe20000000000 */
[----:B------:R-:W-:Y:S01]  /*64e0*/  PRMT R40, R17, 0x7604, R40 ;  /* 0x0000760411287816 */ /* 0x000fe20000000028 */
[----:B------:R-:W-:-:S02]  /*64f0*/  IMAD.U32 R17, R38, 0x10000, RZ ;  /* 0x0001000026117824 */ /* 0x000fc400078e00ff */
[----:B----4-:R-:W-:Y:S01]  /*6500*/  @!P5 FMUL R55, R55, R55 ;  /* 0x000000373737d220 */ /* 0x010fe20000400000 */
[----:B------:R-:W-:Y:S01]  /*6510*/  F2FP.SATFINITE.E4M3.F32.PACK_AB_MERGE_C R30, RZ, R28, RZ ;  /* 0x0000001cff1e723e */ /* 0x000fe200048070ff */
[----:B------:R-:W-:Y:S01]  /*6520*/  IMAD.U32 R51, R51, 0x10000, RZ ;  /* 0x0001000033337824 */ /* 0x000fe200078e00ff */
[----:B------:R-:W-:Y:S01]  /*6530*/  PRMT R32, R33, 0x7604, R32 ;  /* 0x0000760421207816 */ /* 0x000fe20000000020 */
[----:B------:R-:W-:-:S01]  /*6540*/  FADD R88, R42, R55 ;  /* 0x000000372a587221 */ /* 0x000fc20000000000 */
[----:B------:R-:W-:Y:S01]  /*6550*/  F2FP.SATFINITE.E4M3.F32.PACK_AB_MERGE_C R23, RZ, R23, RZ ;  /* 0x00000017ff17723e */ /* 0x000fe200048070ff */
[----:B------:R-:W-:-:S01]  /*6560*/  FADD R35, R4, R35 ;  /* 0x0000002304237221 */ /* 0x000fc20000000000 */
[----:B------:R-:W-:Y:S01]  /*6570*/  F2FP.SATFINITE.E4M3.F32.PACK_AB_MERGE_C R54, RZ, R54, RZ ;  /* 0x00000036ff36723e */ /* 0x000fe200048070ff */
[----:B------:R-:W1:Y:S01]  /*6580*/  MUFU.EX2 R45, R45 ;  /* 0x0000002d002d7308 */ /* 0x000e620000000800 */
[----:B------:R-:W-:Y:S01]  /*6590*/  F2FP.SATFINITE.E4M3.F32.PACK_AB_MERGE_C R48, RZ, R48, RZ ;  /* 0x00000030ff30723e */ /* 0x000fe200048070ff */
[----:B------:R-:W-:Y:S01]  /*65a0*/  @!P3 FMUL R19, R19, 0.5 ;  /* 0x3f0000001313b820 */ /* 0x000fe20000400000 */
[----:B------:R-:W-:Y:S01]  /*65b0*/  LOP3.LUT R28, R25, 0xffff, RZ, 0xc0, !PT ;  /* 0x0000ffff191c7812 */ /* 0x000fe200078ec0ff */
[----:B------:R-:W-:Y:S01]  /*65c0*/  FADD R27, R27, R50 ;  /* 0x000000321b1b7221 */ /* 0x000fe20000000000 */
[----:B------:R-:W-:Y:S01]  /*65d0*/  LOP3.LUT R30, R30, 0xff, RZ, 0xc0, !PT ;  /* 0x000000ff1e1e7812 */ /* 0x000fe200078ec0ff */
[----:B------:R-:W-:Y:S01]  /*65e0*/  FADD R88, R31, R88 ;  /* 0x000000581f587221 */ /* 0x000fe20000000000 */
[----:B------:R-:W-:Y:S01]  /*65f0*/  LOP3.LUT R23, R23, 0xff, RZ, 0xc0, !PT ;  /* 0x000000ff17177812 */ /* 0x000fe200078ec0ff */
[----:B------:R-:W2:Y:S01]  /*6600*/  MUFU.EX2 R4, R19 ;  /* 0x0000001300047308 */ /* 0x000ea20000000800 */
[----:B------:R-:W-:Y:S01]  /*6610*/  F2FP.SATFINITE.E4M3.F32.PACK_AB_MERGE_C R53, RZ, R53, RZ ;  /* 0x00000035ff35723e */ /* 0x000fe200048070ff */
[----:B------:R-:W-:Y:S01]  /*6620*/  FADD R27, R27, R88 ;  /* 0x000000581b1b7221 */ /* 0x000fe20000000000 */
[----:B------:R-:W-:Y:S01]  /*6630*/  F2FP.SATFINITE.E4M3.F32.PACK_AB_MERGE_C R46, RZ, R46, RZ ;  /* 0x0000002eff2e723e */ /* 0x000fe200048070ff */
[----:B------:R-:W-:Y:S01]  /*6640*/  FADD R26, R26, R93 ;  /* 0x0000005d1a1a7221 */ /* 0x000fe20000000000 */
[----:B------:R-:W-:Y:S01]  /*6650*/  LOP3.LUT R32, R32, 0xff0000, R17, 0xf8, !PT ;  /* 0x00ff000020207812 */ /* 0x000fe200078ef811 */
[----:B------:R-:W-:Y:S01]  /*6660*/  IMAD.U32 R17, R54, 0x10000, RZ ;  /* 0x0001000036117824 */ /* 0x000fe200078e00ff */
[----:B------:R-:W-:Y:S01]  /*6670*/  F2FP.SATFINITE.E4M3.F32.PACK_AB_MERGE_C R39, RZ, R39, RZ ;  /* 0x00000027ff27723e */ /* 0x000fe200048070ff */
[----:B------:R-:W-:Y:S01]  /*6680*/  IMAD.U32 R53, R53, 0x10000, RZ ;  /* 0x0001000035357824 */ /* 0x000fe200078e00ff */
[----:B------:R-:W-:Y:S01]  /*6690*/  F2FP.SATFINITE.E4M3.F32.PACK_AB_MERGE_C R42, RZ, R42, RZ ;  /* 0x0000002aff2a723e */ /* 0x000fe200048070ff */
[----:B------:R-:W-:Y:S01]  /*66a0*/  IMAD.U32 R46, R46, 0x10000, RZ ;  /* 0x000100002e2e7824 */ /* 0x000fe200078e00ff */
[----:B------:R-:W-:Y:S01]  /*66b0*/  F2FP.SATFINITE.E4M3.F32.PACK_AB_MERGE_C R47, RZ, R47, RZ ;  /* 0x0000002fff2f723e */ /* 0x000fe200048070ff */
[----:B------:R-:W-:Y:S01]  /*66c0*/  FADD R26, R26, R27 ;  /* 0x0000001b1a1a7221 */ /* 0x000fe20000000000 */
[----:B------:R-:W-:Y:S01]  /*66d0*/  F2FP.SATFINITE.E4M3.F32.PACK_AB_MERGE_C R89, RZ, R89, RZ ;  /* 0x00000059ff59723e */ /* 0x000fe200048070ff */
[----:B-1----:R-:W-:Y:S01]  /*66e0*/  @!P4 FMUL R45, R45, R45 ;  /* 0x0000002d2d2dc220 */ /* 0x002fe20000400000 */
[----:B------:R-:W-:-:S02]  /*66f0*/  F2FP.SATFINITE.E4M3.F32.PACK_AB_MERGE_C R52, RZ, R52, RZ ;  /* 0x00000034ff34723e */ /* 0x000fc400048070ff */
[----:B------:R-:W-:Y:S01]  /*6700*/  F2FP.SATFINITE.E4M3.F32.PACK_AB_MERGE_C R55, RZ, R55, RZ ;  /* 0x00000037ff37723e */ /* 0x000fe200048070ff */
[----:B--2---:R-:W-:Y:S01]  /*6710*/  @!P3 FMUL R4, R4, R4 ;  /* 0x000000040404b220 */ /* 0x004fe20000400000 */
[----:B------:R-:W-:Y:S01]  /*6720*/  LOP3.LUT R36, R36, 0xff, RZ, 0xc0, !PT ;  /* 0x000000ff24247812 */ /* 0x000fe200078ec0ff */
[----:B------:R-:W-:-:S01]  /*6730*/  FFMA R12, R45, R12, R26 ;  /* 0x0000000c2d0c7223 */ /* 0x000fc2000000001a */
[----:B------:R-:W-:Y:S01]  /*6740*/  LOP3.LUT R37, R37, 0xffff, RZ, 0xc0, !PT ;  /* 0x0000ffff25257812 */ /* 0x000fe200078ec0ff */
[----:B------:R-:W-:-:S01]  /*6750*/  FFMA R11, R4, R11, R35 ;  /* 0x0000000b040b7223 */ /* 0x000fc20000000023 */
[----:B------:R-:W-:Y:S01]  /*6760*/  LOP3.LUT R21, R21, 0xff, RZ, 0xc0, !PT ;  /* 0x000000ff15157812 */ /* 0x000fe200078ec0ff */
[-C--:B------:R-:W-:Y:S01]  /*6770*/  FMUL R56, R56, R4.reuse ;  /* 0x0000000438387220 */ /* 0x080fe20000400000 */
[----:B------:R-:W-:Y:S01]  /*6780*/  LOP3.LUT R22, R22, 0xffff, RZ, 0xc0, !PT ;  /* 0x0000ffff16167812 */ /* 0x000fe200078ec0ff */
[-C--:B------:R-:W-:Y:S01]  /*6790*/  FMUL R57, R57, R4.reuse ;  /* 0x0000000439397220 */ /* 0x080fe20000400000 */
[----:B------:R-:W-:Y:S01]  /*67a0*/  PRMT R24, R24, 0x7604, R41 ;  /* 0x0000760418187816 */ /* 0x000fe20000000029 */
[-C--:B------:R-:W-:Y:S01]  /*67b0*/  FMUL R60, R60, R4.reuse ;  /* 0x000000043c3c7220 */ /* 0x080fe20000400000 */
[----:B------:R-:W-:Y:S01]  /*67c0*/  LOP3.LUT R48, R48, 0xffff, RZ, 0xc0, !PT ;  /* 0x0000ffff30307812 */ /* 0x000fe200078ec0ff */
[-C--:B------:R-:W-:Y:S01]  /*67d0*/  FMUL R61, R61, R4.reuse ;  /* 0x000000043d3d7220 */ /* 0x080fe20000400000 */
[----:B------:R-:W-:Y:S01]  /*67e0*/  LOP3.LUT R34, R34, 0xffff, RZ, 0xc0, !PT ;  /* 0x0000ffff22227812 */ /* 0x000fe200078ec0ff */
[-C--:B------:R-:W-:Y:S01]  /*67f0*/  FMUL R64, R64, R4.reuse ;  /* 0x0000000440407220 */ /* 0x080fe20000400000 */
[----:B------:R-:W-:Y:S01]  /*6800*/  PRMT R15, R28, 0x7604, R15 ;  /* 0x000076041c0f7816 */ /* 0x000fe2000000000f */
[----:B------:R-:W-:Y:S01]  /*6810*/  IMAD.SHL.U32 R48, R48, 0x1000000, RZ ;  /* 0x0100000030307824 */ /* 0x000fe200078e00ff */
[----:B------:R-:W-:Y:S01]  /*6820*/  PRMT R29, R29, 0x7604, R30 ;  /* 0x000076041d1d7816 */ /* 0x000fe2000000001e */
[-C--:B------:R-:W-:Y:S01]  /*6830*/  FMUL R65, R65, R4.reuse ;  /* 0x0000000441417220 */ /* 0x080fe20000400000 */
[----:B------:R-:W-:Y:S01]  /*6840*/  PRMT R18, R18, 0x7604, R23 ;  /* 0x0000760412127816 */ /* 0x000fe20000000017 */
[-C--:B------:R-:W-:Y:S01]  /*6850*/  FMUL R68, R68, R4.reuse ;  /* 0x0000000444447220 */ /* 0x080fe20000400000 */
[----:B------:R-:W-:Y:S01]  /*6860*/  LOP3.LUT R39, R39, 0xffff, RZ, 0xc0, !PT ;  /* 0x0000ffff27277812 */ /* 0x000fe200078ec0ff */
[-C--:B------:R-:W-:Y:S01]  /*6870*/  FMUL R69, R69, R4.reuse ;  /* 0x0000000445457220 */ /* 0x080fe20000400000 */
[----:B------:R-:W-:Y:S01]  /*6880*/  LOP3.LUT R42, R42, 0xffff, RZ, 0xc0, !PT ;  /* 0x0000ffff2a2a7812 */ /* 0x000fe200078ec0ff */
[-C--:B------:R-:W-:Y:S01]  /*6890*/  FMUL R72, R72, R4.reuse ;  /* 0x0000000448487220 */ /* 0x080fe20000400000 */
[----:B------:R-:W-:Y:S01]  /*68a0*/  LOP3.LUT R47, R47, 0xffff, RZ, 0xc0, !PT ;  /* 0x0000ffff2f2f7812 */ /* 0x000fe200078ec0ff */
[----:B------:R-:W-:Y:S01]  /*68b0*/  IMAD.SHL.U32 R39, R39, 0x1000000, RZ ;  /* 0x0100000027277824 */ /* 0x000fe200078e00ff */
[----:B------:R-:W-:Y:S01]  /*68c0*/  LOP3.LUT R89, R89, 0xffff, RZ, 0xc0, !PT ;  /* 0x0000ffff59597812 */ /* 0x000fe200078ec0ff */
[----:B------:R-:W-:Y:S01]  /*68d0*/  IMAD.SHL.U32 R19, R42, 0x1000000, RZ ;  /* 0x010000002a137824 */ /* 0x000fe200078e00ff */
[----:B------:R-:W-:Y:S01]  /*68e0*/  LOP3.LUT R52, R52, 0xffff, RZ, 0xc0, !PT ;  /* 0x0000ffff34347812 */ /* 0x000fe200078ec0ff */
[----:B------:R-:W-:Y:S01]  /*68f0*/  IMAD.SHL.U32 R47, R47, 0x1000000, RZ ;  /* 0x010000002f2f7824 */ /* 0x000fe200078e00ff */
[----:B------:R-:W-:Y:S01]  /*6900*/  LOP3.LUT R55, R55, 0xffff, RZ, 0xc0, !PT ;  /* 0x0000ffff37377812 */ /* 0x000fe200078ec0ff */
[-C--:B------:R-:W-:Y:S01]  /*6910*/  FMUL R73, R73, R4.reuse ;  /* 0x0000000449497220 */ /* 0x080fe20000400000 */
[----:B------:R-:W-:Y:S01]  /*6920*/  PRMT R36, R37, 0x7604, R36 ;  /* 0x0000760425247816 */ /* 0x000fe20000000024 */
[----:B------:R-:W-:Y:S01]  /*6930*/  IMAD.SHL.U32 R52, R52, 0x1000000, RZ ;  /* 0x0100000034347824 */ /* 0x000fe200078e00ff */
[----:B------:R-:W-:Y:S01]  /*6940*/  PRMT R21, R22, 0x7604, R21 ;  /* 0x0000760416157816 */ /* 0x000fe20000000015 */
[----:B------:R-:W-:Y:S01]  /*6950*/  IMAD.SHL.U32 R55, R55, 0x1000000, RZ ;  /* 0x0100000037377824 */ /* 0x000fe200078e00ff */
[----:B------:R-:W-:Y:S01]  /*6960*/  LOP3.LUT R24, R24, 0xff0000, R17, 0xf8, !PT ;  /* 0x00ff000018187812 */ /* 0x000fe200078ef811 */
[----:B------:R-:W-:Y:S01]  /*6970*/  IMAD.SHL.U32 R17, R34, 0x1000000, RZ ;  /* 0x0100000022117824 */ /* 0x000fe200078e00ff */
[----:B------:R-:W-:Y:S01]  /*6980*/  LOP3.LUT R15, R15, 0xff0000, R44, 0xf8, !PT ;  /* 0x00ff00000f0f7812 */ /* 0x000fe200078ef82c */
[-C--:B------:R-:W-:Y:S01]  /*6990*/  FMUL R76, R76, R4.reuse ;  /* 0x000000044c4c7220 */ /* 0x080fe20000400000 */
[----:B------:R-:W-:Y:S01]  /*69a0*/  LOP3.LUT R16, R29, 0xff0000, R16, 0xf8, !PT ;  /* 0x00ff00001d107812 */ /* 0x000fe200078ef810 */
[-C--:B------:R-:W-:Y:S01]  /*69b0*/  FMUL R77, R77, R4.reuse ;  /* 0x000000044d4d7220 */ /* 0x080fe20000400000 */
[----:B------:R-:W-:Y:S01]  /*69c0*/  LOP3.LUT R51, R18, 0xff0000, R51, 0xf8, !PT ;  /* 0x00ff000012337812 */ /* 0x000fe200078ef833 */
[----:B------:R-:W-:Y:S01]  /*69d0*/  IMAD.SHL.U32 R18, R89, 0x1000000, RZ ;  /* 0x0100000059127824 */ /* 0x000fe200078e00ff */
[----:B------:R-:W-:Y:S01]  /*69e0*/  LOP3.LUT R36, R36, 0xff0000, R53, 0xf8, !PT ;  /* 0x00ff000024247812 */ /* 0x000fe200078ef835 */
[-C--:B------:R-:W-:Y:S01]  /*69f0*/  FMUL R80, R80, R4.reuse ;  /* 0x0000000450507220 */ /* 0x080fe20000400000 */
[----:B------:R-:W-:Y:S01]  /*6a00*/  LOP3.LUT R40, R40, 0xff0000, R43, 0xf8, !PT ;  /* 0x00ff000028287812 */ /* 0x000fe200078ef82b */
[-C--:B------:R-:W-:Y:S01]  /*6a10*/  FMUL R81, R81, R4.reuse ;  /* 0x0000000451517220 */ /* 0x080fe20000400000 */
[----:B------:R-:W-:Y:S01]  /*6a20*/  LOP3.LUT R21, R21, 0xff0000, R46, 0xf8, !PT ;  /* 0x00ff000015157812 */ /* 0x000fe200078ef82e */
[----:B------:R-:W-:Y:S01]  /*6a30*/  FMUL R84, R84, R4 ;  /* 0x0000000454547220 */ /* 0x000fe20000400000 */
[----:B------:R-:W-:Y:S01]  /*6a40*/  LOP3.LUT R15, R15, R48, RZ, 0xfc, !PT ;  /* 0x000000300f0f7212 */ /* 0x000fe200078efcff */
        /* <DEDUP_REMOVED lines=8> */
[-C--:B------:R-:W-:Y:S01]  /*6ad0*/  FMUL R63, R63, R45.reuse ;  /* 0x0000002d3f3f7220 */ /* 0x080fe20000400000 */
[----:B------:R-:W-:Y:S01]  /*6ae0*/  LOP3.LUT R21, R21, R18, RZ, 0xfc, !PT ;  /* 0x0000001215157212 */ /* 0x000fe200078efcff */
[-C--:B------:R-:W-:Y:S01]  /*6af0*/  FMUL R66, R66, R45.reuse ;  /* 0x0000002d42427220 */ /* 0x080fe20000400000 */
[----:B------:R-:W-:Y:S01]  /*6b00*/  LOP3.LUT R51, R51, R52, RZ, 0xfc, !PT ;  /* 0x0000003433337212 */ /* 0x000fe200078efcff */
[----:B------:R-:W-:Y:S01]  /*6b10*/  FMUL R67, R67, R45 ;  /* 0x0000002d43437220 */ /* 0x000fe20000400000 */
[----:B------:R-:W-:Y:S01]  /*6b20*/  LOP3.LUT R24, R24, R55, RZ, 0xfc, !PT ;  /* 0x0000003718187212 */ /* 0x000fe200078efcff */
[----:B------:R-:W-:Y:S01]  /*6b30*/  FMUL R70, R70, R45 ;  /* 0x0000002d46467220 */ /* 0x000fe20000400000 */
[----:B------:R-:W-:Y:S01]  /*6b40*/  SEL R18, R16, R15, P2 ;  /* 0x0000000f10127207 */ /* 0x000fe20001000000 */
[-C--:B------:R-:W-:Y:S01]  /*6b50*/  FMUL R71, R71, R45.reuse ;  /* 0x0000002d47477220 */ /* 0x080fe20000400000 */
[----:B------:R-:W-:Y:S01]  /*6b60*/  SEL R15, R15, R16, P2 ;  /* 0x000000100f0f7207 */ /* 0x000fe20001000000 */
[-C--:B------:R-:W-:Y:S01]  /*6b70*/  FMUL R74, R74, R45.reuse ;  /* 0x0000002d4a4a7220 */ /* 0x080fe20000400000 */
[----:B------:R-:W-:Y:S01]  /*6b80*/  SEL R16, R19, R32, P2 ;  /* 0x0000002013107207 */ /* 0x000fe20001000000 */
[----:B------:R-:W-:Y:S01]  /*6b90*/  FMUL R75, R75, R45 ;  /* 0x0000002d4b4b7220 */ /* 0x000fe20000400000 */
[----:B------:R-:W-:Y:S01]  /*6ba0*/  SEL R20, R21, R40, P2 ;  /* 0x0000002815147207 */ /* 0x000fe20001000000 */
[----:B------:R1:W2:Y:S01]  /*6bb0*/  SHFL.IDX PT, R18, R18, R13, 0x1c1f ;  /* 0x001c1f0d12127589 */ /* 0x0002a200000e0000 */
[----:B------:R-:W-:Y:S01]  /*6bc0*/  SEL R22, R24, R51, P2 ;  /* 0x0000003318167207 */ /* 0x000fe20001000000 */
[----:B------:R-:W-:Y:S01]  /*6bd0*/  FMUL R78, R78, R45 ;  /* 0x0000002d4e4e7220 */ /* 0x000fe20000400000 */
[----:B------:R-:W-:Y:S01]  /*6be0*/  SEL R19, R32, R19, P2 ;  /* 0x0000001320137207 */ /* 0x000fe20001000000 */
[----:B------:R1:W3:Y:S01]  /*6bf0*/  SHFL.IDX PT, R15, R15, R14, 0x1c1f ;  /* 0x001c1f0e0f0f7589 */ /* 0x0002e200000e0000 */
[----:B------:R-:W-:Y:S01]  /*6c00*/  SEL R21, R40, R21, P2 ;  /* 0x0000001528157207 */ /* 0x000fe20001000000 */
[-C--:B------:R-:W-:Y:S01]  /*6c10*/  FMUL R79, R79, R45.reuse ;  /* 0x0000002d4f4f7220 */ /* 0x080fe20000400000 */
[----:B------:R-:W-:Y:S01]  /*6c20*/  SEL R51, R51, R24, P2 ;  /* 0x0000001833337207 */ /* 0x000fe20001000000 */
[----:B------:R1:W4:Y:S01]  /*6c30*/  SHFL.IDX PT, R16, R16, R13, 0x1c1f ;  /* 0x001c1f0d10107589 */ /* 0x00032200000e0000 */
[----:B------:R-:W-:Y:S01]  /*6c40*/  SHF.L.U32 R17, R0, 0x1f, RZ ;  /* 0x0000001f00117819 */ /* 0x000fe200000006ff */
[-C--:B------:R-:W-:Y:S01]  /*6c50*/  FMUL R82, R82, R45.reuse ;  /* 0x0000002d52527220 */ /* 0x080fe20000400000 */
[-C--:B------:R-:W-:Y:S01]  /*6c60*/  FMUL R83, R83, R45.reuse ;  /* 0x0000002d53537220 */ /* 0x080fe20000400000 */
[----:B------:R1:W1:Y:S01]  /*6c70*/  SHFL.IDX PT, R19, R19, R14, 0x1c1f ;  /* 0x001c1f0e13137589 */ /* 0x00026200000e0000 */
[----:B------:R1:W1:Y:S01]  /*6c80*/  SYNCS.PHASECHK.TRANS64.TRYWAIT P3, [UR6+0x7000], R17 ;  /* 0x00700011ff0075a7 */ /* 0x0002620008060146 */
[-C--:B------:R-:W-:Y:S01]  /*6c90*/  FMUL R86, R86, R45.reuse ;  /* 0x0000002d56567220 */ /* 0x080fe20000400000 */
[----:B------:R-:W-:Y:S01]  /*6ca0*/  FMUL R87, R87, R45 ;  /* 0x0000002d57577220 */ /* 0x000fe20000400000 */
[----:B------:R1:W1:Y:S04]  /*6cb0*/  SHFL.IDX PT, R20, R20, R13, 0x1c1f ;  /* 0x001c1f0d14147589 */ /* 0x00026800000e0000 */
[----:B------:R1:W1:Y:S04]  /*6cc0*/  SHFL.IDX PT, R21, R21, R14, 0x1c1f ;  /* 0x001c1f0e15157589 */ /* 0x00026800000e0000 */
[----:B------:R1:W1:Y:S04]  /*6cd0*/  SHFL.IDX PT, R22, R22, R13, 0x1c1f ;  /* 0x001c1f0d16167589 */ /* 0x00026800000e0000 */
[----:B------:R1:W1:Y:S01]  /*6ce0*/  SHFL.IDX PT, R51, R51, R14, 0x1c1f ;  /* 0x001c1f0e33337589 */ /* 0x00026200000e0000 */
[----:B--23--:R-:W-:Y:S05]  /*6cf0*/  @!P0 BRA `(.L_x_39) ;  /* 0x0000000000048947 */ /* 0x00cfea0003800000 */
[----:B------:R-:W-:Y:S01]  /*6d00*/  BPT.TRAP 0x1 ;  /* 0x000000040000795c */ /* 0x000fe20000300000 */
.L_x_39:
[----:B-1----:R-:W-:Y:S05]  /*6d10*/  @P3 BRA `(.L_x_40) ;  /* 0x0000000000083947 */ /* 0x002fea0003800000 */
[----:B------:R-:W1:Y:S02]  /*6d20*/  SYNCS.PHASECHK.TRANS64.TRYWAIT P3, [UR6+0x7000], R17 ;  /* 0x00700011ff0075a7 */ /* 0x000e640008060146 */
[----:B-1----:R-:W-:Y:S05]  /*6d30*/  @!P3 BRA `(.L_x_41) ;  /* 0x00000028007cb947 */ /* 0x002fea0003800000 */
.L_x_40:
[CCC-:B------:R-:W-:Y:S01]  /*6d40*/  PRMT R24, R18.reuse, R9.reuse, R15.reuse ;  /* 0x0000000912187216 */ /* 0x1c0fe2000000000f */
[----:B------:R-:W-:Y:S01]  /*6d50*/  ULEA UR6, UR14, UR12, 0x8 ;  /* 0x0000000c0e067291 */ /* 0x000fe2000f8e403f */
[-C--:B------:R-:W-:Y:S01]  /*6d60*/  PRMT R25, R18, R10.reuse, R15 ;  /* 0x0000000a12197216 */ /* 0x080fe2000000000f */
[----:B------:R-:W-:Y:S01]  /*6d70*/  UMOV UR7, 0x80000020 ;  /* 0x8000002000077882 */ /* 0x000fe20000000000 */
[CCC-:B----4-:R-:W-:Y:S02]  /*6d80*/  PRMT R26, R16.reuse, R9.reuse, R19.reuse ;  /* 0x00000009101a7216 */ /* 0x1d0fe40000000013 */
[-C--:B------:R-:W-:Y:S02]  /*6d90*/  PRMT R27, R16, R10.reuse, R19 ;  /* 0x0000000a101b7216 */ /* 0x080fe40000000013 */
[C-C-:B------:R-:W-:Y:S02]  /*6da0*/  PRMT R36, R20.reuse, R9, R21.reuse ;  /* 0x0000000914247216 */ /* 0x140fe40000000015 */
[----:B------:R-:W-:Y:S01]  /*6db0*/  WARPGROUP.ARRIVE ;  /* 0x00000000000079c5 */ /* 0x000fe20000000000 */
[----:B------:R-:W-:-:S02]  /*6dc0*/  PRMT R37, R20, R10, R21 ;  /* 0x0000000a14257216 */ /* 0x000fc40000000015 */
[C-C-:B------:R-:W-:Y:S02]  /*6dd0*/  PRMT R38, R22.reuse, R9, R51.reuse ;  /* 0x0000000916267216 */ /* 0x140fe40000000033 */
[----:B------:R-:W-:Y:S01]  /*6de0*/  PRMT R39, R22, R10, R51 ;  /* 0x0000000a16277216 */ /* 0x000fe20000000033 */
        /* <DEDUP_REMOVED lines=9> */
.L_x_42:
[----:B------:R-:W-:-:S04]  /*6e80*/  ULEA UR6, UR13, UR38, 0x3 ;  /* 0x000000260d067291 */ /* 0x000fc8000f8e183f */
[----:B------:R-:W-:-:S04]  /*6e90*/  UIADD3 UR6, UR6, 0x7028, URZ ;  /* 0x0000702806067890 */ /* 0x000fc8000fffe03f */
[----:B------:R-:W-:-:S09]  /*6ea0*/  UPRMT UR6, URZ, 0x654, UR6 ;  /* 0x000006543f067896 */ /* 0x000fd20008000006 */
[----:B------:R-:W-:Y:S01]  /*6eb0*/  SYNCS.ARRIVE.TRANS64.RED.A1T0 RZ, [UR6], RZ ;  /* 0x000000ffffff79a7 */ /* 0x000fe20008100406 */
[----:B------:R-:W-:Y:S05]  /*6ec0*/  @P1 BRA `(.L_x_43) ;  /* 0x0000000000041947 */ /* 0x000fea0003800000 */
[----:B------:R-:W-:Y:S01]  /*6ed0*/  BPT.TRAP 0x1 ;  /* 0x000000040000795c */ /* 0x000fe20000300000 */
.L_x_43:
[----:B------:R-:W-:-:S04]  /*6ee0*/  UIADD3 UR13, UR13, 0x1, URZ ;  /* 0x000000010d0d7890 */ /* 0x000fc8000fffe03f */
[----:B------:R-:W-:-:S04]  /*6ef0*/  UISETP.NE.AND UP0, UPT, UR13, 0x5, UPT ;  /* 0x000000050d00788c */ /* 0x000fc8000bf05270 */
[----:B------:R-:W-:Y:S01]  /*6f00*/  USEL UR13, UR13, URZ, UP0 ;  /* 0x0000003f0d0d7287 */ /* 0x000fe20008000000 */
[----:B------:R-:W-:Y:S11]  /*6f10*/  @!P0 BRA `(.L_x_44) ;  /* 0x0000000000048947 */ /* 0x000ff60003800000 */
[----:B------:R-:W-:Y:S01]  /*6f20*/  BPT.TRAP 0x1 ;  /* 0x000000040000795c */ /* 0x000fe20000300000 */
.L_x_44:
[----:B------:R-:W-:-:S04]  /*6f30*/  ULEA UR6, UR13, UR38, 0x3 ;  /* 0x000000260d067291 */ /* 0x000fc8000f8e183f */
[----:B------:R-:W-:-:S04]  /*6f40*/  UIADD3 UR6, UR6, 0x7028, URZ ;  /* 0x0000702806067890 */ /* 0x000fc8000fffe03f */
[----:B------:R-:W-:-:S09]  /*6f50*/  UPRMT UR6, URZ, 0x654, UR6 ;  /* 0x000006543f067896 */ /* 0x000fd20008000006 */
[----:B------:R-:W-:Y:S01]  /*6f60*/  SYNCS.ARRIVE.TRANS64.RED.A1T0 RZ, [UR6], RZ ;  /* 0x000000ffffff79a7 */ /* 0x000fe20008100406 */
[----:B------:R-:W-:Y:S05]  /*6f70*/  @P1 BRA `(.L_x_45) ;  /* 0x0000000000041947 */ /* 0x000fea0003800000 */
[----:B------:R-:W-:Y:S01]  /*6f80*/  BPT.TRAP 0x1 ;  /* 0x000000040000795c */ /* 0x000fe20000300000 */
.L_x_45:
[----:B------:R-:W-:Y:S01]  /*6f90*/  UIADD3 UR14, UR14, 0x1, URZ ;  /* 0x000000010e0e7890 */ /* 0x000fe2000fffe03f */
[C---:B------:R-:W-:Y:S01]  /*6fa0*/  ISETP.GT.AND P3, PT, R7.reuse, 0x1, PT ;  /* 0x000000010700780c */ /* 0x040fe20003f64270 */
[----:B------:R-:W-:Y:S01]  /*6fb0*/  UIADD3 UR13, UR13, 0x1, URZ ;  /* 0x000000010d0d7890 */ /* 0x000fe2000fffe03f */
[----:B------:R-:W-:Y:S01]  /*6fc0*/  VIADD R7, R7, 0xffffffff ;  /* 0xffffffff07077836 */ /* 0x000fe20000000000 */
[----:B------:R-:W-:Y:S01]  /*6fd0*/  UISETP.NE.AND UP1, UPT, UR14, 0x5, UPT ;  /* 0x000000050e00788c */ /* 0x000fe2000bf25270 */
[----:B------:R-:W-:Y:S01]  /*6fe0*/  VIADD R5, R5, 0x40 ;  /* 0x0000004005057836 */ /* 0x000fe20000000000 */
[----:B------:R-:W-:Y:S01]  /*6ff0*/  UISETP.NE.AND UP0, UPT, UR13, 0x5, UPT ;  /* 0x000000050d00788c */ /* 0x000fe2000bf05270 */
[----:B-1----:R-:W-:Y:S01]  /*7000*/  IMAD.MOV.U32 R4, RZ, RZ, R6 ;  /* 0x000000ffff047224 */ /* 0x002fe200078e0006 */
[----:B------:R-:W-:Y:S01]  /*7010*/  USEL UR6, URZ, 0x1, UP1 ;  /* 0x000000013f067887 */ /* 0x000fe20008800000 */
[----:B------:R-:W-:Y:S01]  /*7020*/  IMAD.MOV.U32 R16, RZ, RZ, R8 ;  /* 0x000000ffff107224 */ /* 0x000fe200078e0008 */
[----:B------:R-:W-:-:S02]  /*7030*/  USEL UR13, UR13, URZ, UP0 ;  /* 0x0000003f0d0d7287 */ /* 0x000fc40008000000 */
[----:B------:R-:W-:Y:S02]  /*7040*/  USEL UR14, UR14, URZ, UP1 ;  /* 0x0000003f0e0e7287 */ /* 0x000fe40008800000 */
[----:B------:R-:W-:Y:S01]  /*7050*/  LOP3.LUT R15, R0, UR6, RZ, 0x3c, !PT ;  /* 0x00000006000f7c12 */ /* 0x000fe2000f8e3cff */
[----:B------:R-:W-:Y:S09]  /*7060*/  @P3 BRA `(.L_x_46) ;  /* 0xffffffdc00543947 */ /* 0x000ff2000383ffff */
.L_x_35:
[----:B------:R-:W1:Y:S01]  /*7070*/  SHFL.BFLY PT, R0, R11, 0x1, 0x1f ;  /* 0x0c201f000b007f89 */ /* 0x000e6200000e0000 */
[----:B------:R-:W-:Y:S01]  /*7080*/  BSSY B0, `(.L_x_47) ;  /* 0x0000024000007945 */ /* 0x000fe20003800000 */
[----:B------:R-:W-:Y:S02]  /*7090*/  IMAD.MOV.U32 R7, RZ, RZ, 0x7f800000 ;  /* 0x7f800000ff077424 */ /* 0x000fe400078e00ff */
[----:B------:R-:W2:Y:S01]  /*70a0*/  SHFL.BFLY PT, R3, R12, 0x1, 0x1f ;  /* 0x0c201f000c037f89 */ /* 0x000ea200000e0000 */
[----:B------:R-:W-:Y:S02]  /*70b0*/  IMAD.MOV.U32 R9, RZ, RZ, 0x3f800000 ;  /* 0x3f800000ff097424 */ /* 0x000fe400078e00ff */
[----:B------:R-:W-:Y:S02]  /*70c0*/  IMAD.MOV.U32 R2, RZ, RZ, 0x3f800000 ;  /* 0x3f800000ff027424 */ /* 0x000fe400078e00ff */
[----:B-1----:R-:W-:Y:S01]  /*70d0*/  FADD R0, R0, R11 ;  /* 0x0000000b00007221 */ /* 0x002fe20000000000 */
[----:B------:R-:W-:-:S02]  /*70e0*/  IMAD.MOV.U32 R11, RZ, RZ, 0x7f800000 ;  /* 0x7f800000ff0b7424 */ /* 0x000fc400078e00ff */
[----:B--2---:R-:W-:Y:S02]  /*70f0*/  FADD R16, R3, R12 ;  /* 0x0000000c03107221 */ /* 0x004fe40000000000 */
[----:B------:R-:W1:Y:S04]  /*7100*/  SHFL.BFLY PT, R5, R0, 0x2, 0x1f ;  /* 0x0c401f0000057f89 */ /* 0x000e6800000e0000 */
[----:B------:R-:W2:Y:S01]  /*7110*/  SHFL.BFLY PT, R17, R16, 0x2, 0x1f ;  /* 0x0c401f0010117f89 */ /* 0x000ea200000e0000 */
[C---:B-1----:R-:W-:Y:S01]  /*7120*/  FSETP.NE.AND P0, PT, R0.reuse, -R5, PT ;  /* 0x800000050000720b */ /* 0x042fe20003f05000 */
[----:B------:R-:W-:Y:S01]  /*7130*/  FADD R4, R0, R5 ;  /* 0x0000000500047221 */ /* 0x000fe20000000000 */
[----:B--2---:R-:W-:-:S11]  /*7140*/  FADD R5, R16, R17 ;  /* 0x0000001110057221 */ /* 0x004fd60000000000 */
[----:B------:R-:W-:Y:S05]  /*7150*/  @!P0 BRA `(.L_x_48) ;  /* 0x0000000000588947 */ /* 0x000fea0003800000 */
[----:B------:R-:W-:Y:S01]  /*7160*/  VIADD R0, R4, 0x1800000 ;  /* 0x0180000004007836 */ /* 0x000fe20000000000 */
[----:B------:R-:W-:Y:S04]  /*7170*/  BSSY B1, `(.L_x_49) ;  /* 0x000000d000017945 */ /* 0x000fe80003800000 */
[----:B------:R-:W-:-:S04]  /*7180*/  LOP3.LUT R0, R0, 0x7f800000, RZ, 0xc0, !PT ;  /* 0x7f80000000007812 */ /* 0x000fc800078ec0ff */
[----:B------:R-:W-:-:S13]  /*7190*/  ISETP.GT.U32.AND P0, PT, R0, 0x1ffffff, PT ;  /* 0x01ffffff0000780c */ /* 0x000fda0003f04070 */
[----:B------:R-:W-:Y:S05]  /*71a0*/  @P0 BRA `(.L_x_50) ;  /* 0x0000000000140947 */ /* 0x000fea0003800000 */
[----:B------:R-:W-:Y:S01]  /*71b0*/  IMAD.MOV.U32 R2, RZ, RZ, R4 ;  /* 0x000000ffff027224 */ /* 0x000fe200078e0004 */
[----:B------:R-:W-:-:S07]  /*71c0*/  MOV R15, 0x71e0 ;  /* 0x000071e0000f7802 */ /* 0x000fce0000000f00 */
[----:B------:R-:W-:Y:S05]  /*71d0*/  CALL.REL.NOINC `($__internal_0_$__cuda_sm20_rcp_rn_f32_slowpath) ;  /* 0x0000002400fc7944 */ /* 0x000fea0003c00000 */
[----:B------:R-:W-:Y:S01]  /*71e0*/  IMAD.MOV.U32 R2, RZ, RZ, R0 ;  /* 0x000000ffff027224 */ /* 0x000fe200078e0000 */
[----:B------:R-:W-:Y:S06]  /*71f0*/  BRA `(.L_x_51) ;  /* 0x0000000000107947 */ /* 0x000fec0003800000 */
.L_x_50:
[----:B------:R-:W1:Y:S02]  /*7200*/  MUFU.RCP R3, R4 ;  /* 0x0000000400037308 */ /* 0x000e640000001000 */
[----:B-1----:R-:W-:-:S04]  /*7210*/  FFMA R0, R4, R3, -1 ;  /* 0xbf80000004007423 */ /* 0x002fc80000000003 */
[----:B------:R-:W-:-:S04]  /*7220*/  FADD.FTZ R0, -R0, -RZ ;  /* 0x800000ff00007221 */ /* 0x000fc80000010100 */
[----:B------:R-:W-:-:S07]  /*7230*/  FFMA R2, R3, R0, R3 ;  /* 0x0000000003027223 */ /* 0x000fce0000000003 */
.L_x_51:
[----:B------:R-:W-:Y:S05]  /*7240*/  BSYNC B1 ;  /* 0x0000000000017941 */ /* 0x000fea0003800000 */
.L_x_49:
[----:B------:R-:W-:Y:S01]  /*7250*/  FSETP.GEU.AND P0, PT, |R4|, 1.175494350822287508e-38, PT ;  /* 0x008000000400780b */ /* 0x000fe20003f0e200 */
[----:B------:R-:W-:-:S12]  /*7260*/  ULDC UR4, c[0x0][0x600] ;  /* 0x0001800000047ab9 */ /* 0x000fd80000000800 */
[----:B------:R-:W-:-:S04]  /*7270*/  @!P0 FMUL R4, R4, 16777216 ;  /* 0x4b80000004048820 */ /* 0x000fc80000400000 */
[----:B------:R-:W1:Y:S02]  /*7280*/  MUFU.LG2 R0, R4 ;  /* 0x0000000400007308 */ /* 0x000e640000000c00 */
[----:B-1----:R-:W-:-:S04]  /*7290*/  @!P0 FADD R0, R0, -24 ;  /* 0xc1c0000000008421 */ /* 0x002fc80000000000 */
[----:B------:R-:W-:-:S04]  /*72a0*/  FMUL R11, R0, 0.69314718246459960938 ;  /* 0x3f317218000b7820 */ /* 0x000fc80000400000 */
[----:B------:R-:W-:-:S07]  /*72b0*/  FFMA R11, R6, UR4, R11 ;  /* 0x00000004060b7c23 */ /* 0x000fce000800000b */
.L_x_48:
[----:B------:R-:W-:Y:S05]  /*72c0*/  BSYNC B0 ;  /* 0x0000000000007941 */ /* 0x000fea0003800000 */
.L_x_47:
[----:B------:R-:W-:Y:S01]  /*72d0*/  FSETP.NE.AND P0, PT, R16, -R17, PT ;  /* 0x800000111000720b */ /* 0x000fe20003f05000 */
[----:B------:R-:W-:Y:S01]  /*72e0*/  ULDC UR4, c[0x0][0x608] ;  /* 0x0001820000047ab9 */ /* 0x000fe20000000800 */
[----:B------:R-:W-:Y:S01]  /*72f0*/  BSSY B0, `(.L_x_52) ;  /* 0x0000029000007945 */ /* 0x000fe20003800000 */
[----:B------:R-:W-:-:S04]  /*7300*/  FMUL R2, R2, UR4 ;  /* 0x0000000402027c20 */ /* 0x000fc80008400000 */
[-C--:B------:R-:W-:Y:S01]  /*7310*/  FMUL R56, R56, R2.reuse ;  /* 0x0000000238387220 */ /* 0x080fe20000400000 */
        /* <DEDUP_REMOVED lines=14> */
[----:B------:R-:W-:Y:S01]  /*7400*/  FMUL R36, R85, R2 ;  /* 0x0000000255247220 */ /* 0x000fe20000400000 */
[----:B------:R-:W-:Y:S06]  /*7410*/  @!P0 BRA `(.L_x_53) ;  /* 0x0000000000588947 */ /* 0x000fec0003800000 */
        /* <DEDUP_REMOVED lines=10> */
.L_x_55:
[----:B------:R-:W1:Y:S02]  /*74c0*/  MUFU.RCP R0, R5 ;  /* 0x0000000500007308 */ /* 0x000e640000001000 */
[----:B-1----:R-:W-:-:S04]  /*74d0*/  FFMA R2, R5, R0, -1 ;  /* 0xbf80000005027423 */ /* 0x002fc80000000000 */
[----:B------:R-:W-:-:S04]  /*74e0*/  FADD.FTZ R9, -R2, -RZ ;  /* 0x800000ff02097221 */ /* 0x000fc80000010100 */
[----:B------:R-:W-:-:S07]  /*74f0*/  FFMA R9, R0, R9, R0 ;  /* 0x0000000900097223 */ /* 0x000fce0000000000 */
.L_x_56:
[----:B------:R-:W-:Y:S05]  /*7500*/  BSYNC B1 ;  /* 0x0000000000017941 */ /* 0x000fea0003800000 */
.L_x_54:
[----:B------:R-:W-:Y:S01]  /*7510*/  FSETP.GEU.AND P0, PT, |R5|, 1.175494350822287508e-38, PT ;  /* 0x008000000500780b */ /* 0x000fe20003f0e200 */
[----:B------:R-:W-:-:S12]  /*7520*/  ULDC UR4, c[0x0][0x600] ;  /* 0x0001800000047ab9 */ /* 0x000fd80000000800 */
[----:B------:R-:W-:-:S04]  /*7530*/  @!P0 FMUL R5, R5, 16777216 ;  /* 0x4b80000005058820 */ /* 0x000fc80000400000 */
[----:B------:R-:W1:Y:S02]  /*7540*/  MUFU.LG2 R0, R5 ;  /* 0x0000000500007308 */ /* 0x000e640000000c00 */
[----:B-1----:R-:W-:-:S04]  /*7550*/  @!P0 FADD R0, R0, -24 ;  /* 0xc1c0000000008421 */ /* 0x002fc80000000000 */
[----:B------:R-:W-:-:S04]  /*7560*/  FMUL R7, R0, 0.69314718246459960938 ;  /* 0x3f31721800077820 */ /* 0x000fc80000400000 */
[----:B------:R-:W-:-:S07]  /*7570*/  FFMA R7, R8, UR4, R7 ;  /* 0x0000000408077c23 */ /* 0x000fce0008000007 */
.L_x_53:
[----:B------:R-:W-:Y:S05]  /*7580*/  BSYNC B0 ;  /* 0x0000000000007941 */ /* 0x000fea0003800000 */
.L_x_52:
[----:B------:R-:W-:Y:S01]  /*7590*/  UISETP.NE.AND UP0, UPT, UR36, 0x1, UPT ;  /* 0x000000012400788c */ /* 0x000fe2000bf05270 */
[----:B------:R-:W1:Y:S03]  /*75a0*/  S2R R17, SR_TID.X ;  /* 0x0000000000117919 */ /* 0x000e660000002100 */
[----:B------:R-:W-:-:S06]  /*75b0*/  USEL UR4, URZ, 0x1, UP0 ;  /* 0x000000013f047887 */ /* 0x000fcc0008000000 */
[----:B------:R-:W-:Y:S01]  /*75c0*/  IMAD.U32 R0, RZ, RZ, UR4 ;  /* 0x00000004ff007e24 */ /* 0x000fe2000f8e00ff */
[----:B------:R-:W-:Y:S02]  /*75d0*/  ULDC UR4, c[0x0][0x608] ;  /* 0x0001820000047ab9 */ /* 0x000fe40000000800 */
[----:B------:R-:W-:Y:S02]  /*75e0*/  FMUL R9, R9, UR4 ;  /* 0x0000000409097c20 */ /* 0x000fe40008400000 */
[----:B------:R-:W-:-:S04]  /*75f0*/  SHF.L.U32 R0, R0, 0x1f, RZ ;  /* 0x0000001f00007819 */ /* 0x000fc800000006ff */
[----:B------:R-:W2:Y:S01]  /*7600*/  SYNCS.PHASECHK.TRANS64.TRYWAIT P0, [UR15+0x8], R0 ;  /* 0x00000800ff0075a7 */ /* 0x000ea2000800014f */
[C---:B-1----:R-:W-:Y:S02]  /*7610*/  LOP3.LUT P1, RZ, R17.reuse, 0x3, RZ, 0xc0, !PT ;  /* 0x0000000311ff7812 */ /* 0x042fe4000782c0ff */
[----:B------:R-:W-:Y:S01]  /*7620*/  LOP3.LUT R16, R17, 0x7f, RZ, 0xc0, !PT ;  /* 0x0000007f11107812 */ /* 0x000fe200078ec0ff */
[----:B--2---:R-:W-:Y:S10]  /*7630*/  @!P0 BRA `(.L_x_57) ;  /* 0x0000002000548947 */ /* 0x004ff40003800000 */
.L_x_106:
[----:B------:R-:W-:Y:S01]  /*7640*/  ULDC.64 UR10, c[0x0][0x208] ;  /* 0x00008200000a7ab9 */ /* 0x000fe20000000a00 */
[----:B------:R-:W-:Y:S01]  /*7650*/  BSSY B0, `(.L_x_58) ;  /* 0x0000019000007945 */ /* 0x000fe20003800000 */
[----:B------:R-:W-:Y:S02]  /*7660*/  SHF.R.U32.HI R17, RZ, 0x2, R17 ;  /* 0x00000002ff117819 */ /* 0x000fe40000011611 */
[----:B------:R-:W-:Y:S01]  /*7670*/  SHF.R.U32.HI R18, RZ, 0x5, R16 ;  /* 0x00000005ff127819 */ /* 0x000fe20000011610 */
[----:B------:R-:W-:Y:S06]  /*7680*/  @P1 BRA `(.L_x_59) ;  /* 0x0000000000541947 */ /* 0x000fec0003800000 */
[----:B------:R-:W2:Y:S01]  /*7690*/  S2UR UR4, SR_CTAID.Y ;  /* 0x00000000000479c3 */ /* 0x000ea20000002600 */
[----:B-1----:R-:W-:Y:S01]  /*76a0*/  IMAD.SHL.U32 R3, R18, 0x10, RZ ;  /* 0x0000001012037824 */ /* 0x002fe200078e00ff */
[----:B------:R-:W-:Y:S01]  /*76b0*/  LOP3.LUT R0, R17, 0x7, RZ, 0xc0, !PT ;  /* 0x0000000711007812 */ /* 0x000fe200078ec0ff */
[----:B------:R-:W-:Y:S01]  /*76c0*/  USHF.L.U32 UR8, UR37, 0x6, URZ ;  /* 0x0000000625087899 */ /* 0x000fe2000800063f */
[----:B------:R-:W-:Y:S02]  /*76d0*/  ULDC.64 UR6, c[0x0][0x688] ;  /* 0x0001a20000067ab9 */ /* 0x000fe40000000a00 */
[----:B------:R-:W-:Y:S02]  /*76e0*/  LOP3.LUT R0, R3, 0xfffffff0, R0, 0xe2, !PT ;  /* 0xfffffff003007812 */ /* 0x000fe400078ee200 */
[----:B------:R-:W1:Y:S03]  /*76f0*/  S2UR UR5, SR_CTAID.Z ;  /* 0x00000000000579c3 */ /* 0x000e660000002700 */
[----:B------:R-:W-:-:S04]  /*7700*/  VIADD R3, R0, UR8 ;  /* 0x0000000800037c36 */ /* 0x000fc80008000000 */
[----:B------:R-:W-:Y:S01]  /*7710*/  VIADD R2, R3, 0x8 ;  /* 0x0000000803027836 */ /* 0x000fe20000000000 */
[----:B--2---:R-:W-:-:S04]  /*7720*/  UIMAD UR4, UR4, UR6, UR8 ;  /* 0x00000006040472a4 */ /* 0x004fc8000f8e0208 */
[----:B-1----:R-:W-:-:S03]  /*7730*/  UIMAD UR4, UR5, UR7, UR4 ;  /* 0x00000007050472a4 */ /* 0x002fc6000f8e0204 */
[----:B------:R-:W-:Y:S02]  /*7740*/  ULDC UR5, c[0x0][0x288] ;  /* 0x0000a20000057ab9 */ /* 0x000fe40000000800 */
[----:B------:R-:W-:Y:S02]  /*7750*/  ISETP.GE.U32.AND P0, PT, R3, UR5, PT ;  /* 0x0000000503007c0c */ /* 0x000fe4000bf06070 */
[----:B------:R-:W-:Y:S02]  /*7760*/  IADD3 R0, P2, R0, UR4, RZ ;  /* 0x0000000400007c10 */ /* 0x000fe4000ff5e0ff */
[----:B------:R-:W-:Y:S01]  /*7770*/  ISETP.GE.U32.AND P1, PT, R2, UR5, PT ;  /* 0x0000000502007c0c */ /* 0x000fe2000bf26070 */
[----:B------:R-:W-:Y:S02]  /*7780*/  ULDC.64 UR4, c[0x0][0x680] ;  /* 0x0001a00000047ab9 */ /* 0x000fe40000000a00 */
[----:B------:R-:W-:Y:S01]  /*7790*/  IMAD.X R3, RZ, RZ, RZ, P2 ;  /* 0x000000ffff037224 */ /* 0x000fe200010e06ff */
[----:B------:R-:W-:-:S04]  /*77a0*/  LEA R2, P2, R0, UR4, 0x2 ;  /* 0x0000000400027c11 */ /* 0x000fc8000f8410ff */
[----:B------:R-:W-:-:S05]  /*77b0*/  LEA.HI.X R3, R0, UR5, R3, 0x2, P2 ;  /* 0x0000000500037c11 */ /* 0x000fca00090f1403 */
[----:B------:R2:W-:Y:S04]  /*77c0*/  @!P0 STG.E desc[UR10][R2.64], R11 ;  /* 0x0000000b02008986 */ /* 0x0005e8000c10190a */
[----:B------:R2:W-:Y:S02]  /*77d0*/  @!P1 STG.E desc[UR10][R2.64+0x20], R7 ;  /* 0x0000200702009986 */ /* 0x0005e4000c10190a */
.L_x_59:
[----:B------:R-:W-:Y:S05]  /*77e0*/  BSYNC B0 ;  /* 0x0000000000007941 */ /* 0x000fea0003800000 */
.L_x_58:
[----:B------:R-:W-:Y:S01]  /*77f0*/  ULDC.64 UR4, c[0x0][0x730] ;  /* 0x0001cc0000047ab9 */ /* 0x000fe20000000a00 */
[-C--:B------:R-:W-:Y:S01]  /*7800*/  FMUL R58, R58, R9.reuse ;  /* 0x000000093a3a7220 */ /* 0x080fe20000400000 */
[----:B------:R-:W-:Y:S01]  /*7810*/  ISETP.NE.U32.AND P0, PT, RZ, UR4, PT ;  /* 0x00000004ff007c0c */ /* 0x000fe2000bf05070 */
[-C--:B------:R-:W-:Y:S01]  /*7820*/  FMUL R38, R59, R9.reuse ;  /* 0x000000093b267220 */ /* 0x080fe20000400000 */
[-C--:B------:R-:W-:Y:S01]  /*7830*/  FMUL R62, R62, R9.reuse ;  /* 0x000000093e3e7220 */ /* 0x080fe20000400000 */
[-C--:B------:R-:W-:Y:S01]  /*7840*/  FMUL R40, R63, R9.reuse ;  /* 0x000000093f287220 */ /* 0x080fe20000400000 */
[----:B------:R-:W-:Y:S01]  /*7850*/  ISETP.NE.AND.EX P0, PT, RZ, UR5, PT, P0 ;  /* 0x00000005ff007c0c */ /* 0x000fe2000bf05300 */
        /* <DEDUP_REMOVED lines=12> */
[----:B------:R-:W-:Y:S06]  /*7920*/  @P0 BRA `(.L_x_60) ;  /* 0x0000000000200947 */ /* 0x000fec0003800000 */
[----:B------:R-:W-:Y:S02]  /*7930*/  ULDC.64 UR4, c[0x0][0x728] ;  /* 0x0001ca0000047ab9 */ /* 0x000fe40000000a00 */
[----:B------:R-:W-:-:S04]  /*7940*/  ISETP.NE.U32.AND P0, PT, RZ, UR4, PT ;  /* 0x00000004ff007c0c */ /* 0x000fc8000bf05070 */
[----:B------:R-:W-:-:S13]  /*7950*/  ISETP.NE.AND.EX P0, PT, RZ, UR5, PT, P0 ;  /* 0x00000005ff007c0c */ /* 0x000fda000bf05300 */
[----:B------:R-:W-:Y:S05]  /*7960*/  @!P0 BRA `(.L_x_61) ;  /* 0x00000000000c8947 */ /* 0x000fea0003800000 */
[----:B-12---:R-:W1:Y:S02]  /*7970*/  LDC.64 R2, c[0x0][0x728] ;  /* 0x0001ca00ff027b82 */ /* 0x006e640000000a00 */
[----:B-1----:R4:W5:Y:S01]  /*7980*/  LDG.E R2, desc[UR10][R2.64] ;  /* 0x0000000a02027981 */ /* 0x002962000c1e1900 */
[----:B------:R-:W-:Y:S05]  /*7990*/  BRA `(.L_x_60) ;  /* 0x0000000000047947 */ /* 0x000fea0003800000 */
.L_x_61:
[----:B--2---:R-:W3:Y:S02]  /*79a0*/  LDC R2, c[0x0][0x720] ;  /* 0x0001c800ff027b82 */ /* 0x004ee40000000800 */
.L_x_60:
[----:B-1----:R-:W-:Y:S01]  /*79b0*/  MOV R0, RZ ;  /* 0x000000ff00007202 */ /* 0x002fe20000000f00 */
[----:B---3-5:R-:W-:-:S03]  /*79c0*/  IMAD.MOV.U32 R35, RZ, RZ, R2 ;  /* 0x000000ffff237224 */ /* 0x028fc600078e0002 */
[----:B------:R-:W-:-:S13]  /*79d0*/  LOP3.LUT P0, RZ, R0, 0x1bf, RZ, 0xc0, !PT ;  /* 0x000001bf00ff7812 */ /* 0x000fda000780c0ff */
[----:B------:R-:W-:Y:S05]  /*79e0*/  @!P0 BRA `(.L_x_62) ;  /* 0x0000000000408947 */ /* 0x000fea0003800000 */
[----:B------:R-:W-:Y:S01]  /*79f0*/  MOV R0, 0x0 ;  /* 0x0000000000007802 */ /* 0x000fe20000000f00 */
[----:B------:R-:W-:Y:S01]  /*7a00*/  ULDC.64 UR4, c[0x4][0x68] ;  /* 0x01001a0000047ab9 */ /* 0x000fe20000000a00 */
[----:B------:R-:W-:Y:S01]  /*7a10*/  ULDC.64 UR6, c[0x4][0x8] ;  /* 0x0100020000067ab9 */ /* 0x000fe20000000a00 */
[----:B------:R-:W-:Y:S01]  /*7a20*/  IMAD.U32 R4, RZ, RZ, UR4 ;  /* 0x00000004ff047e24 */ /* 0x000fe2000f8e00ff */
[----:B--2-4-:R1:W2:Y:S01]  /*7a30*/  LDC.64 R2, c[0x4][R0] ;  /* 0x0100000000027b82 */ /* 0x0142a20000000a00 */
[----:B------:R-:W-:Y:S01]  /*7a40*/  IMAD.U32 R5, RZ, RZ, UR5 ;  /* 0x00000005ff057e24 */ /* 0x000fe2000f8e00ff */
[----:B------:R-:W-:Y:S01]  /*7a50*/  ULDC.64 UR4, c[0x4][0x70] ;  /* 0x01001c0000047ab9 */ /* 0x000fe20000000a00 */
[----:B------:R-:W-:Y:S02]  /*7a60*/  IMAD.U32 R10, RZ, RZ, UR6 ;  /* 0x00000006ff0a7e24 */ /* 0x000fe4000f8e00ff */
[----:B------:R-:W-:Y:S02]  /*7a70*/  IMAD.U32 R6, RZ, RZ, UR4 ;  /* 0x00000004ff067e24 */ /* 0x000fe4000f8e00ff */
[----:B------:R-:W-:-:S02]  /*7a80*/  IMAD.U32 R7, RZ, RZ, UR5 ;  /* 0x00000005ff077e24 */ /* 0x000fc4000f8e00ff */
[----:B------:R-:W-:Y:S02]  /*7a90*/  IMAD.U32 R11, RZ, RZ, UR7 ;  /* 0x00000007ff0b7e24 */ /* 0x000fe4000f8e00ff */
[----:B------:R-:W-:Y:S02]  /*7aa0*/  IMAD.MOV.U32 R8, RZ, RZ, 0x70 ;  /* 0x00000070ff087424 */ /* 0x000fe400078e00ff */
[----:B------:R-:W-:Y:S02]  /*7ab0*/  IMAD.MOV.U32 R12, RZ, RZ, 0x1 ;  /* 0x00000001ff0c7424 */ /* 0x000fe400078e00ff */
[----:B-1----:R-:W-:-:S07]  /*7ac0*/  IMAD.MOV.U32 R13, RZ, RZ, RZ ;  /* 0x000000ffff0d7224 */ /* 0x002fce00078e00ff */
[----:B------:R-:W-:-:S07]  /*7ad0*/  LEPC R20, `(.L_x_62) ;  /* 0x000000001014794e */ /* 0x000fce0000000000 */
[----:B--2---:R-:W-:Y:S05]  /*7ae0*/  CALL.ABS.NOINC R2 ;  /* 0x0000000002007343 */ /* 0x004fea0003c00000 */
.L_x_62:
[----:B------:R-:W-:Y:S02]  /*7af0*/  IMAD.U32 R19, RZ, RZ, UR38 ;  /* 0x00000026ff137e24 */ /* 0x000fe4000f8e00ff */
[----:B------:R-:W-:-:S04]  /*7b00*/  IMAD.U32 R0, RZ, RZ, UR36 ;  /* 0x00000024ff007e24 */ /* 0x000fc8000f8e00ff */
[----:B------:R-:W-:-:S04]  /*7b10*/  IMAD R19, R0, 0x1200, R19 ;  /* 0x0000120000137824 */ /* 0x000fc800078e0213 */
[----:B------:R-:W-:-:S05]  /*7b20*/  VIADD R0, R19, 0xffffee00 ;  /* 0xffffee0013007836 */ /* 0x000fca0000000000 */
        /* <DEDUP_REMOVED lines=18> */
.L_x_63:
[----:B------:R-:W1:Y:S01]  /*7c50*/  S2R R4, SR_TID.X ;  /* 0x0000000000047919 */ /* 0x000e620000002100 */
[----:B------:R-:W-:Y:S01]  /*7c60*/  ULDC.64 UR4, c[0x0][0x730] ;  /* 0x0001cc0000047ab9 */ /* 0x000fe20000000a00 */
[----:B------:R-:W-:Y:S01]  /*7c70*/  VIADD R16, R16, 0x1f ;  /* 0x0000001f10107836 */ /* 0x000fe20000000000 */
[----:B------:R-:W-:Y:S01]  /*7c80*/  ISETP.NE.U32.AND P0, PT, RZ, UR4, PT ;  /* 0x00000004ff007c0c */ /* 0x000fe2000bf05070 */
[----:B------:R-:W-:Y:S01]  /*7c90*/  IMAD.SHL.U32 R17, R17, 0x40, RZ ;  /* 0x0000004011117824 */ /* 0x000fe200078e00ff */
[----:B------:R-:W-:Y:S02]  /*7ca0*/  BSSY B0, `(.L_x_64) ;  /* 0x000000e000007945 */ /* 0x000fe40003800000 */
[----:B------:R-:W-:-:S13]  /*7cb0*/  ISETP.NE.AND.EX P0, PT, RZ, UR5, PT, P0 ;  /* 0x00000005ff007c0c */ /* 0x000fda000bf05300 */
[----:B------:R-:W3:Y:S01]  /*7cc0*/  @P0 LDC R35, c[0x0][0x720] ;  /* 0x0001c800ff230b82 */ /* 0x000ee20000000800 */
[----:B------:R-:W-:Y:S01]  /*7cd0*/  ISETP.GT.U32.AND P0, PT, R16, 0x3e, PT ;  /* 0x0000003e1000780c */ /* 0x000fe20003f04070 */
[C---:B-1----:R-:W-:Y:S02]  /*7ce0*/  IMAD.SHL.U32 R0, R4.reuse, 0x2, RZ ;  /* 0x0000000204007824 */ /* 0x042fe400078e00ff */
[----:B--2---:R-:W-:-:S03]  /*7cf0*/  IMAD.SHL.U32 R2, R4, 0x10, RZ ;  /* 0x0000001004027824 */ /* 0x004fc600078e00ff */
[----:B----4-:R-:W-:Y:S02]  /*7d00*/  LOP3.LUT R3, R0, 0x6, RZ, 0xc0, !PT ;  /* 0x0000000600037812 */ /* 0x010fe400078ec0ff */
[----:B------:R-:W-:-:S03]  /*7d10*/  LOP3.LUT R5, R2, 0x180, RZ, 0xc0, !PT ;  /* 0x0000018002057812 */ /* 0x000fc600078ec0ff */
[----:B------:R-:W-:Y:S01]  /*7d20*/  IMAD R3, R18, 0x400, R3 ;  /* 0x0000040012037824 */ /* 0x000fe200078e0203 */
[----:B------:R-:W-:Y:S02]  /*7d30*/  LOP3.LUT R5, R5, 0x30, R0, 0xf8, !PT ;  /* 0x0000003005057812 */ /* 0x000fe400078ef800 */
[----:B------:R-:W-:-:S04]  /*7d40*/  LOP3.LUT R0, R17, 0x40, RZ, 0xc0, !PT ;  /* 0x0000004011007812 */ /* 0x000fc800078ec0ff */
[----:B------:R-:W-:Y:S01]  /*7d50*/  IADD3 R0, R5, R3, R0 ;  /* 0x0000000305007210 */ /* 0x000fe20007ffe000 */
[----:B------:R-:W-:Y:S06]  /*7d60*/  @P0 BRA `(.L_x_65) ;  /* 0x0000000000040947 */ /* 0x000fec0003800000 */
[----:B------:R-:W-:-:S04]  /*7d70*/  DEPBAR.LE SB0, 0x0 ;  /* 0x000080000000791a */ /* 0x000fc80000000000 */
.L_x_65:
[----:B------:R-:W-:Y:S05]  /*7d80*/  BSYNC B0 ;  /* 0x0000000000007941 */ /* 0x000fea0003800000 */
.L_x_64:
[----:B------:R-:W-:Y:S05]  /*7d90*/  WARPSYNC.ALL ;  /* 0x0000000000007948 */ /* 0x000fea0003800000 */
[----:B------:R-:W-:Y:S01]  /*7da0*/  R2P PR, R4, 0x18 ;  /* 0x0000001804007804 */ /* 0x000fe20000000000 */
[----:B------:R-:W-:Y:S01]  /*7db0*/  BAR.SYNC.DEFER_BLOCKING 0x1, 0x80 ;  /* 0x0042000000007b1d */ /* 0x000fe20000010000 */
[----:B------:R-:W-:Y:S02]  /*7dc0*/  IMAD.IADD R39, R19, 0x1, R0 ;  /* 0x0000000113277824 */ /* 0x000fe400078e0200 */
[-C--:B---3--:R-:W-:Y:S01]  /*7dd0*/  FMUL R0, R56, R35.reuse ;  /* 0x0000002338007220 */ /* 0x088fe20000400000 */
[-C--:B------:R-:W-:Y:S01]  /*7de0*/  FMUL R3, R22, R35.reuse ;  /* 0x0000002316037220 */ /* 0x080fe20000400000 */
[----:B------:R-:W-:Y:S01]  /*7df0*/  FMUL R25, R32, R35 ;  /* 0x0000002320197220 */ /* 0x000fe20000400000 */
[----:B------:R-:W-:-:S02]  /*7e00*/  VIADD R2, R39, 0xffffee00 ;  /* 0xffffee0027027836 */ /* 0x000fc40000000000 */
[-C--:B------:R-:W-:Y:S01]  /*7e10*/  FMUL R5, R38, R35.reuse ;  /* 0x0000002326057220 */ /* 0x080fe20000400000 */
[----:B------:R-:W-:Y:S01]  /*7e20*/  VIADD R37, R39, 0xffffee20 ;  /* 0xffffee2027257836 */ /* 0x000fe20000000000 */
[----:B------:R-:W-:Y:S01]  /*7e30*/  F2FP.SATFINITE.E4M3.F32.PACK_AB_MERGE_C R32, R3, R0, RZ ;  /* 0x000000000320723e */ /* 0x000fe200048070ff */
[----:B------:R-:W-:Y:S02]  /*7e40*/  IMAD.MOV.U32 R0, RZ, RZ, 0x10 ;  /* 0x00000010ff007424 */ /* 0x000fe400078e00ff */
[-C--:B------:R-:W-:Y:S01]  /*7e50*/  FMUL R4, R60, R35.reuse ;  /* 0x000000233c047220 */ /* 0x080fe20000400000 */
[-C--:B------:R-:W-:Y:S01]  /*7e60*/  FMUL R7, R24, R35.reuse ;  /* 0x0000002318077220 */ /* 0x080fe20000400000 */
[----:B------:R-:W-:Y:S02]  /*7e70*/  @P4 VIADD R37, R2, 0xffffffe0 ;  /* 0xffffffe002254836 */ /* 0x000fe40000000000 */
        /* <DEDUP_REMOVED lines=12> */
[----:B------:R-:W-:Y:S01]  /*7f40*/  SEL R0, R0, 0xfffffff0, !P3 ;  /* 0xfffffff000007807 */ /* 0x000fe20005800000 */
        /* <DEDUP_REMOVED lines=14> */
[----:B------:R-:W-:Y:S01]  /*8030*/  F2FP.SATFINITE.E4M3.F32.PACK_AB_MERGE_C R34, R5, R2, RZ ;  /* 0x000000020522723e */ /* 0x000fe200048070ff */
[C---:B------:R-:W-:Y:S01]  /*8040*/  IMAD.IADD R2, R0.reuse, 0x1, R39 ;  /* 0x0000000100027824 */ /* 0x040fe200078e0227 */
[----:B------:R-:W-:Y:S01]  /*8050*/  F2FP.SATFINITE.E4M3.F32.PACK_AB_MERGE_C R4, R7, R4, RZ ;  /* 0x000000040704723e */ /* 0x000fe200048070ff */
[----:B------:R-:W-:Y:S01]  /*8060*/  IMAD.IADD R0, R0, 0x1, R37 ;  /* 0x0000000100007824 */ /* 0x000fe200078e0225 */
[----:B------:R-:W-:Y:S01]  /*8070*/  F2FP.SATFINITE.E4M3.F32.PACK_AB_MERGE_C R6, R9, R6, RZ ;  /* 0x000000060906723e */ /* 0x000fe200048070ff */
[----:B------:R1:W-:Y:S01]  /*8080*/  STS.U16 [R39+-0x1200], R32 ;  /* 0xffee002027007388 */ /* 0x0003e20000000400 */
[----:B------:R-:W-:Y:S01]  /*8090*/  F2FP.SATFINITE.E4M3.F32.PACK_AB_MERGE_C R11, R11, R8, RZ ;  /* 0x000000080b0b723e */ /* 0x000fe200048070ff */
[----:B------:R-:W-:Y:S01]  /*80a0*/  BSSY B0, `(.L_x_66) ;  /* 0x000002e000007945 */ /* 0x000fe20003800000 */
[----:B------:R-:W-:Y:S01]  /*80b0*/  F2FP.SATFINITE.E4M3.F32.PACK_AB_MERGE_C R13, R13, R10, RZ ;  /* 0x0000000a0d0d723e */ /* 0x000fe200048070ff */
[----:B------:R1:W-:Y:S01]  /*80c0*/  STS.U16 [R39+-0x1000], R34 ;  /* 0xfff0002227007388 */ /* 0x0003e20000000400 */
[----:B------:R-:W-:-:S02]  /*80d0*/  F2FP.SATFINITE.E4M3.F32.PACK_AB_MERGE_C R15, R15, R12, RZ ;  /* 0x0000000c0f0f723e */ /* 0x000fc400048070ff */
[----:B------:R-:W-:Y:S01]  /*80e0*/  F2FP.SATFINITE.E4M3.F32.PACK_AB_MERGE_C R17, R17, R14, RZ ;  /* 0x0000000e1111723e */ /* 0x000fe200048070ff */
[----:B------:R1:W-:Y:S01]  /*80f0*/  STS.U16 [R39+-0x11f8], R4 ;  /* 0xffee080427007388 */ /* 0x0003e20000000400 */
[----:B------:R-:W-:Y:S02]  /*8100*/  F2FP.SATFINITE.E4M3.F32.PACK_AB_MERGE_C R16, R21, R16, RZ ;  /* 0x000000101510723e */ /* 0x000fe400048070ff */
[----:B------:R-:W-:Y:S01]  /*8110*/  F2FP.SATFINITE.E4M3.F32.PACK_AB_MERGE_C R18, R23, R18, RZ ;  /* 0x000000121712723e */ /* 0x000fe200048070ff */
[----:B------:R1:W-:Y:S01]  /*8120*/  STS.U16 [R39+-0xff8], R6 ;  /* 0xfff0080627007388 */ /* 0x0003e20000000400 */
[----:B------:R-:W-:Y:S02]  /*8130*/  F2FP.SATFINITE.E4M3.F32.PACK_AB_MERGE_C R20, R25, R20, RZ ;  /* 0x000000141914723e */ /* 0x000fe400048070ff */
[----:B------:R-:W-:Y:S01]  /*8140*/  F2FP.SATFINITE.E4M3.F32.PACK_AB_MERGE_C R22, R27, R22, RZ ;  /* 0x000000161b16723e */ /* 0x000fe200048070ff */
[----:B------:R1:W-:Y:S01]  /*8150*/  STS.U16 [R2+-0x1200], R11 ;  /* 0xffee000b02007388 */ /* 0x0003e20000000400 */
[----:B------:R-:W-:-:S02]  /*8160*/  F2FP.SATFINITE.E4M3.F32.PACK_AB_MERGE_C R29, R29, R24, RZ ;  /* 0x000000181d1d723e */ /* 0x000fc400048070ff */
[----:B------:R-:W-:Y:S01]  /*8170*/  F2FP.SATFINITE.E4M3.F32.PACK_AB_MERGE_C R31, R31, R26, RZ ;  /* 0x0000001a1f1f723e */ /* 0x000fe200048070ff */
[----:B------:R1:W-:Y:S01]  /*8180*/  STS.U16 [R2+-0x1000], R13 ;  /* 0xfff0000d02007388 */ /* 0x0003e20000000400 */
[----:B------:R-:W-:Y:S02]  /*8190*/  F2FP.SATFINITE.E4M3.F32.PACK_AB_MERGE_C R33, R33, R28, RZ ;  /* 0x0000001c2121723e */ /* 0x000fe400048070ff */
[----:B------:R-:W-:Y:S01]  /*81a0*/  F2FP.SATFINITE.E4M3.F32.PACK_AB_MERGE_C R35, R35, R30, RZ ;  /* 0x0000001e2323723e */ /* 0x000fe200048070ff */
[----:B------:R1:W-:Y:S04]  /*81b0*/  STS.U16 [R2+-0x11f8], R15 ;  /* 0xffee080f02007388 */ /* 0x0003e80000000400 */
[----:B------:R1:W-:Y:S04]  /*81c0*/  STS.U16 [R2+-0xff8], R17 ;  /* 0xfff0081102007388 */ /* 0x0003e80000000400 */
[----:B------:R1:W-:Y:S04]  /*81d0*/  STS.U16 [R37], R16 ;  /* 0x0000001025007388 */ /* 0x0003e80000000400 */
[----:B------:R1:W-:Y:S04]  /*81e0*/  STS.U16 [R37+0x200], R18 ;  /* 0x0002001225007388 */ /* 0x0003e80000000400 */
[----:B------:R1:W-:Y:S04]  /*81f0*/  STS.U16 [R37+0x8], R20 ;  /* 0x0000081425007388 */ /* 0x0003e80000000400 */
[----:B------:R1:W-:Y:S04]  /*8200*/  STS.U16 [R37+0x208], R22 ;  /* 0x0002081625007388 */ /* 0x0003e80000000400 */
[----:B------:R1:W-:Y:S04]  /*8210*/  STS.U16 [R0], R29 ;  /* 0x0000001d00007388 */ /* 0x0003e80000000400 */
[----:B------:R1:W-:Y:S04]  /*8220*/  STS.U16 [R0+0x200], R31 ;  /* 0x0002001f00007388 */ /* 0x0003e80000000400 */
[----:B------:R1:W-:Y:S04]  /*8230*/  STS.U16 [R0+0x8], R33 ;  /* 0x0000082100007388 */ /* 0x0003e80000000400 */
[----:B------:R1:W-:Y:S01]  /*8240*/  STS.U16 [R0+0x208], R35 ;  /* 0x0002082300007388 */ /* 0x0003e20000000400 */
[----:B------:R-:W-:Y:S01]  /*8250*/  @!PT LDS RZ, [RZ] ;  /* 0x00000000fffff984 */ /* 0x000fe20000000800 */
[----:B------:R-:W-:Y:S01]  /*8260*/  @!PT LDS RZ, [RZ] ;  /* 0x00000000fffff984 */ /* 0x000fe20000000800 */
[----:B------:R-:W-:Y:S01]  /*8270*/  @!PT LDS RZ, [RZ] ;  /* 0x00000000fffff984 */ /* 0x000fe20000000800 */
[----:B------:R-:W-:Y:S01]  /*8280*/  @!PT LDS RZ, [RZ] ;  /* 0x00000000fffff984 */ /* 0x000fe20000000800 */
[----:B------:R2:W-:Y:S06]  /*8290*/  MEMBAR.ALL.CTA ;  /* 0x0000000000007992 */ /* 0x0005ec0000008000 */
[----:B--2---:R-:W2:Y:S02]  /*82a0*/  FENCE.VIEW.ASYNC.S ;  /* 0x00000000000073c6 */ /* 0x004ea40000000000 */
[----:B--2---:R-:W-:Y:S06]  /*82b0*/  BAR.SYNC.DEFER_BLOCKING 0x1, 0x80 ;  /* 0x0042000000007b1d */ /* 0x004fec0000010000 */
[----:B-1----:R-:W-:Y:S05]  /*82c0*/  @P0 BRA `(.L_x_67) ;  /* 0x00000000002c0947 */ /* 0x002fea0003800000 */
[----:B------:R-:W-:Y:S01]  /*82d0*/  S2UR UR12, SR_CTAID.Z ;  /* 0x00000000000c79c3 */ /* 0x000fe20000002700 */
[----:B------:R-:W-:Y:S01]  /*82e0*/  R2UR UR8, R19 ;  /* 0x00000000130872ca */ /* 0x000fe200000e0000 */
[----:B------:R-:W-:Y:S01]  /*82f0*/  ULDC.64 UR4, c[0x0][0x198] ;  /* 0x0000660000047ab9 */ /* 0x000fe20000000a00 */
[----:B------:R-:W-:Y:S02]  /*8300*/  USHF.L.U32 UR10, UR37, 0x6, URZ ;  /* 0x00000006250a7899 */ /* 0x000fe4000800063f */
[----:B------:R-:W-:Y:S01]  /*8310*/  UIADD3 UR4, UP0, UR4, 0x670, URZ ;  /* 0x0000067004047890 */ /* 0x000fe2000ff1e03f */
[----:B------:R-:W-:Y:S02]  /*8320*/  UMOV UR9, URZ ;  /* 0x0000003f00097c82 */ /* 0x000fe40008000000 */
[----:B------:R-:W1:Y:S01]  /*8330*/  S2UR UR11, SR_CTAID.Y ;  /* 0x00000000000b79c3 */ /* 0x000e620000002600 */
[----:B------:R-:W-:-:S05]  /*8340*/  UIADD3.X UR5, URZ, UR5, URZ, UP0, !UPT ;  /* 0x000000053f057290 */ /* 0x000fca00087fe43f */
[----:B------:R-:W-:-:S09]  /*8350*/  UIADD3 UR8, UR8, -0x1200, URZ ;  /* 0xffffee0008087890 */ /* 0x000fd2000fffe03f */
[----:B-1----:R1:W-:Y:S02]  /*8360*/  UTMASTG.4D [UR8], [UR4] ;  /* 0x00000008040073b5 */ /* 0x0023e40008018000 */
[----:B-1----:R0:W-:Y:S02]  /*8370*/  UTMACMDFLUSH ;  /* 0x00000000000079b7 */ /* 0x0021e40000000000 */
.L_x_67:
[----:B------:R-:W-:Y:S05]  /*8380*/  BSYNC B0 ;  /* 0x0000000000007941 */ /* 0x000fea0003800000 */
.L_x_66:
[----:B------:R-:W-:Y:S01]  /*8390*/  UIADD3 UR36, UR36, -0x1, URZ ;  /* 0xffffffff24247890 */ /* 0x000fe2000fffe03f */
[----:B------:R-:W-:-:S04]  /*83a0*/  DEPBAR.LE SB0, 0x0 ;  /* 0x000080000000791a */ /* 0x000fc80000000000 */
[----:B------:R-:W-:-:S04]  /*83b0*/  USHF.L.U32 UR4, UR36, 0x3, URZ ;  /* 0x0000000324047899 */ /* 0x000fc8000800063f */
[----:B------:R-:W-:-:S04]  /*83c0*/  ULOP3.LUT UR4, UR4, 0x8, URZ, 0xe2, !UPT ;  /* 0x0000000804047892 */ /* 0x000fc8000f8ee23f */
[----:B------:R-:W-:-:S06]  /*83d0*/  ULOP3.LUT UR4, UR4, 0x18, URZ, 0x3c, !UPT ;  /* 0x0000001804047892 */ /* 0x000fcc000f8e3c3f */
[----:B------:R-:W-:-:S04]  /*83e0*/  IMAD.U32 R0, RZ, RZ, UR4 ;  /* 0x00000004ff007e24 */ /* 0x000fc8000f8e00ff */
[----:B------:R-:W-:Y:S01]  /*83f0*/  SYNCS.ARRIVE.TRANS64.A1T0 RZ, [R0+UR38+0x7090], RZ ;  /* 0x007090ff00ff79a7 */ /* 0x000fe20008100026 */
[----:B------:R-:W-:Y:S05]  /*8400*/  EXIT ;  /* 0x000000000000794d */ /* 0x000fea0003800000 */
.L_x_6:
[----:B------:R-:W-:-:S08]  /*8410*/  UISETP.NE.AND UP0, UPT, UR10, 0x1, UPT ;  /* 0x000000010a00788c */ /* 0x000fd0000bf05270 */
[----:B------:R-:W1:-:S00]  /*8420*/  USETMAXREG.DEALLOC.CTAPOOL 0x18 ;  /* 0x00000018000079c8 */ /* 0x000e4000080e0500 */
[----:B------:R-:W-:-:S13]  /*8430*/  PLOP3.LUT P0, PT, PT, PT, UP0, 0x80, 0x0 ;  /* 0x000000000000781c */ /* 0x000fda0003f0f008 */
[----:B------:R-:W-:Y:S05]  /*8440*/  @P0 EXIT ;  /* 0x000000000000094d */ /* 0x000fea0003800000 */
[----:B------:R-:W2:Y:S01]  /*8450*/  S2UR UR11, SR_CTAID.X ;  /* 0x00000000000b79c3 */ /* 0x000ea20000002500 */
[----:B------:R-:W-:Y:S01]  /*8460*/  ULDC UR4, c[0x0][0x28c] ;  /* 0x0000a30000047ab9 */ /* 0x000fe20000000800 */
[----:B------:R-:W-:Y:S01]  /*8470*/  ELECT P3, URZ, PT ;  /* 0x00000000003f782f */ /* 0x000fe20003860000 */
[----:B------:R-:W-:Y:S01]  /*8480*/  BSSY B0, `(.L_x_68) ;  /* 0x0000030000007945 */ /* 0x000fe20003800000 */
[----:B------:R-:W-:Y:S01]  /*8490*/  UIADD3 UR5, UR4, 0x3f, URZ ;  /* 0x0000003f04057890 */ /* 0x000fe2000fffe03f */
[----:B-1----:R-:W-:Y:S01]  /*84a0*/  CS2R R2, SRZ ;  /* 0x0000000000027805 */ /* 0x002fe2000001ff00 */
[----:B------:R-:W-:Y:S02]  /*84b0*/  IMAD.MOV.U32 R7, RZ, RZ, RZ ;  /* 0x000000ffff077224 */ /* 0x000fe400078e00ff */
[----:B------:R-:W-:Y:S01]  /*84c0*/  USHF.R.S32.HI UR7, URZ, 0x1f, UR5 ;  /* 0x0000001f3f077899 */ /* 0x000fe20008011405 */
[----:B------:R-:W1:Y:S03]  /*84d0*/  S2UR UR20, SR_CTAID.Y ;  /* 0x00000000001479c3 */ /* 0x000e660000002600 */
[----:B------:R-:W-:-:S04]  /*84e0*/  ULEA.HI UR7, UR7, UR5, URZ, 0x6 ;  /* 0x0000000507077291 */ /* 0x000fc8000f8f303f */
[----:B------:R-:W-:Y:S01]  /*84f0*/  USHF.R.S32.HI UR7, URZ, 0x6, UR7 ;  /* 0x000000063f077899 */ /* 0x000fe20008011407 */
[----:B------:R-:W3:Y:S01]  /*8500*/  S2UR UR21, SR_CTAID.Z ;  /* 0x00000000001579c3 */ /* 0x000ee20000002700 */
[----:B--2---:R-:W-:-:S04]  /*8510*/  USHF.L.U32 UR11, UR11, 0x7, URZ ;  /* 0x000000070b0b7899 */ /* 0x004fc8000800063f */
[----:B------:R-:W-:-:S04]  /*8520*/  UIADD3 UR4, UR11, 0xbf, URZ ;  /* 0x000000bf0b047890 */ /* 0x000fc8000fffe03f */
[----:B------:R-:W-:-:S04]  /*8530*/  USHF.R.U32.HI UR4, URZ, 0x6, UR4 ;  /* 0x000000063f047899 */ /* 0x000fc80008011604 */
[----:B------:R-:W-:-:S04]  /*8540*/  UISETP.LT.AND UP0, UPT, UR4, UR7, UPT ;  /* 0x000000070400728c */ /* 0x000fc8000bf01270 */
[----:B------:R-:W-:Y:S01]  /*8550*/  USEL UR4, UR4, UR7, UP0 ;  /* 0x0000000704047287 */ /* 0x000fe20008000000 */
[----:B-1-3--:R-:W-:Y:S11]  /*8560*/  @!P3 BRA `(.L_x_69) ;  /* 0x000000000084b947 */ /* 0x00aff60003800000 */
[----:B------:R-:W1:Y:S01]  /*8570*/  S2R R4, SR_CgaCtaId ;  /* 0x0000000000047919 */ /* 0x000e620000008800 */
[----:B------:R-:W-:Y:S01]  /*8580*/  MOV R3, 0x400 ;  /* 0x0000040000037802 */ /* 0x000fe20000000f00 */
[----:B------:R-:W-:-:S03]  /*8590*/  IMAD.MOV.U32 R5, RZ, RZ, 0x1 ;  /* 0x00000001ff057424 */ /* 0x000fc600078e00ff */
[----:B-1----:R-:W-:Y:S02]  /*85a0*/  LEA R4, R4, R3, 0x18 ;  /* 0x0000000304047211 */ /* 0x002fe400078ec0ff */
[----:B------:R-:W-:-:S04]  /*85b0*/  SHF.L.U32 R3, R5, 0x1f, RZ ;  /* 0x0000001f05037819 */ /* 0x000fc800000006ff */
[----:B------:R-:W1:Y:S02]  /*85c0*/  SYNCS.PHASECHK.TRANS64.TRYWAIT P0, [R4+URZ+0x7060], R3 ;  /* 0x00706003040075a7 */ /* 0x000e64000800017f */
[----:B-1----:R-:W-:Y:S05]  /*85d0*/  @!P0 BRA `(.L_x_70) ;  /* 0x0000001000848947 */ /* 0x002fea0003800000 */
.L_x_107:
[----:B------:R-:W-:Y:S01]  /*85e0*/  ULOP3.LUT UR5, UR6, 0x2, URZ, 0xfc, !UPT ;  /* 0x0000000206057892 */ /* 0x000fe2000f8efc3f */
[----:B-1----:R-:W-:-:S03]  /*85f0*/  @P2 IMAD.MOV.U32 R3, RZ, RZ, 0x1000 ;  /* 0x00001000ff032424 */ /* 0x002fc600078e00ff */
[----:B------:R-:W-:Y:S01]  /*8600*/  UPRMT UR5, UR5, 0x9910, URZ ;  /* 0x0000991005057896 */ /* 0x000fe2000800003f */
[----:B------:R1:W-:Y:S03]  /*8610*/  @P2 SYNCS.ARRIVE.TRANS64 RZ, [R4+URZ+0x7050], R3 ;  /* 0x0070500304ff29a7 */ /* 0x0003e6000800003f */
[----:B------:R-:W-:-:S06]  /*8620*/  UISETP.NE.AND UP0, UPT, UR5, 0x2, UPT ;  /* 0x000000020500788c */ /* 0x000fcc000bf05270 */
[----:B------:R-:W-:-:S13]  /*8630*/  PLOP3.LUT P0, PT, PT, PT, UP0, 0x80, 0x0 ;  /* 0x000000000000781c */ /* 0x000fda0003f0f008 */
[----:B-1----:R-:W-:Y:S05]  /*8640*/  @P0 BRA `(.L_x_71) ;  /* 0x0000000000040947 */ /* 0x002fea0003800000 */
[----:B------:R-:W-:Y:S01]  /*8650*/  BPT.TRAP 0x1 ;  /* 0x000000040000795c */ /* 0x000fe20000300000 */
.L_x_71:
[----:B------:R-:W-:-:S04]  /*8660*/  LOP3.LUT P0, RZ, R0, 0x1f, RZ, 0xc0, !PT ;  /* 0x0000001f00ff7812 */ /* 0x000fc8000780c0ff */
[----:B------:R-:W-:-:S13]  /*8670*/  PLOP3.LUT P0, PT, P0, P2, PT, 0x2a, 0x0 ;  /* 0x000000000000781c */ /* 0x000fda0000704572 */
[----:B------:R-:W-:Y:S05]  /*8680*/  @P0 BRA `(.L_x_72) ;  /* 0x0000000000040947 */ /* 0x000fea0003800000 */
[----:B------:R-:W-:Y:S01]  /*8690*/  BPT.TRAP 0x1 ;  /* 0x000000040000795c */ /* 0x000fe20000300000 */
.L_x_72:
[----:B------:R-:W-:Y:S01]  /*86a0*/  R2UR UR8, R4 ;  /* 0x00000000040872ca */ /* 0x000fe200000e0000 */
[----:B------:R-:W-:Y:S01]  /*86b0*/  ULDC.64 UR12, c[0x0][0x198] ;  /* 0x00006600000c7ab9 */ /* 0x000fe20000000a00 */
[----:B------:R-:W-:Y:S01]  /*86c0*/  UMOV UR16, 0x0 ;  /* 0x0000000000107882 */ /* 0x000fe20000000000 */
[----:B------:R-:W-:Y:S01]  /*86d0*/  UIADD3 UR14, UP0, UR12, 0xf0, URZ ;  /* 0x000000f00c0e7890 */ /* 0x000fe2000ff1e03f */
[----:B------:R-:W-:Y:S01]  /*86e0*/  IMAD.MOV.U32 R3, RZ, RZ, 0x1 ;  /* 0x00000001ff037424 */ /* 0x000fe200078e00ff */
[----:B------:R-:W-:Y:S01]  /*86f0*/  UMOV UR17, 0x10000000 ;  /* 0x1000000000117882 */ /* 0x000fe20000000000 */
[----:B------:R-:W-:Y:S01]  /*8700*/  UMOV UR10, URZ ;  /* 0x0000003f000a7c82 */ /* 0x000fe20008000000 */
[----:B------:R-:W-:Y:S01]  /*8710*/  UIADD3.X UR15, URZ, UR13, URZ, UP0, !UPT ;  /* 0x0000000d3f0f7290 */ /* 0x000fe200087fe43f */
[----:B------:R-:W-:Y:S01]  /*8720*/  IMAD.MOV.U32 R7, RZ, RZ, 0x40 ;  /* 0x00000040ff077424 */ /* 0x000fe200078e00ff */
[----:B------:R-:W-:Y:S01]  /*8730*/  UMOV UR12, UR20 ;  /* 0x00000014000c7c82 */ /* 0x000fe20008000000 */
[----:B------:R-:W-:-:S03]  /*8740*/  UMOV UR13, UR21 ;  /* 0x00000015000d7c82 */ /* 0x000fc60008000000 */
[----:B------:R-:W-:-:S09]  /*8750*/  UIADD3 UR9, UR8, 0x7050, URZ ;  /* 0x0000705008097890 */ /* 0x000fd2000fffe03f */
[----:B------:R1:W-:Y:S02]  /*8760*/  UTMALDG.4D [UR8], [UR14], desc[UR16] ;  /* 0x000010080e0075b4 */ /* 0x0003e40008019000 */
[----:B-1----:R-:W-:Y:S01]  /*8770*/  NOP ;  /* 0x0000000000007918 */ /* 0x002fe20000000000 */
.L_x_69:
[----:B------:R-:W-:Y:S05]  /*8780*/  BSYNC B0 ;  /* 0x0000000000007941 */ /* 0x000fea0003800000 */
.L_x_68:
[----:B------:R-:W-:Y:S01]  /*8790*/  ISETP.LT.AND P4, PT, RZ, UR4, P3 ;  /* 0x00000004ff007c0c */ /* 0x000fe20009f81270 */
[----:B------:R-:W-:-:S12]  /*87a0*/  BSSY B0, `(.L_x_73) ;  /* 0x0000022000007945 */ /* 0x000fd80003800000 */
[----:B------:R-:W-:Y:S05]  /*87b0*/  @!P4 BRA `(.L_x_74) ;  /* 0x000000000080c947 */ /* 0x000fea0003800000 */
[----:B------:R-:W1:Y:S01]  /*87c0*/  S2R R5, SR_CgaCtaId ;  /* 0x0000000000057919 */ /* 0x000e620000008800 */
[----:B------:R-:W-:-:S04]  /*87d0*/  MOV R2, 0x400 ;  /* 0x0000040000027802 */ /* 0x000fc80000000f00 */
[----:B-1----:R-:W-:Y:S01]  /*87e0*/  LEA R2, R5, R2, 0x18 ;  /* 0x0000000205027211 */ /* 0x002fe200078ec0ff */
[----:B------:R-:W-:-:S05]  /*87f0*/  IMAD.MOV.U32 R5, RZ, RZ, 0x1 ;  /* 0x00000001ff057424 */ /* 0x000fca00078e00ff */
[----:B------:R-:W-:-:S04]  /*8800*/  SHF.L.U32 R5, R5, 0x1f, RZ ;  /* 0x0000001f05057819 */ /* 0x000fc800000006ff */
[----:B------:R-:W1:Y:S02]  /*8810*/  SYNCS.PHASECHK.TRANS64.TRYWAIT P0, [R2+URZ+0x7028], R5 ;  /* 0x00702805020075a7 */ /* 0x000e64000800017f */
[----:B-1----:R-:W-:Y:S05]  /*8820*/  @!P0 BRA `(.L_x_75) ;  /* 0x0000001000048947 */ /* 0x002fea0003800000 */
.L_x_108:
        /* <DEDUP_REMOVED lines=8> */
.L_x_76:
[----:B------:R-:W-:-:S04]  /*88b0*/  LOP3.LUT P0, RZ, R0, 0x1f, RZ, 0xc0, !PT ;  /* 0x0000001f00ff7812 */ /* 0x000fc8000780c0ff */
[----:B------:R-:W-:-:S13]  /*88c0*/  PLOP3.LUT P0, PT, P0, P2, PT, 0x2a, 0x0 ;  /* 0x000000000000781c */ /* 0x000fda0000704572 */
[----:B------:R-:W-:Y:S05]  /*88d0*/  @P0 BRA `(.L_x_77) ;  /* 0x0000000000040947 */ /* 0x000fea0003800000 */
[----:B------:R-:W-:Y:S01]  /*88e0*/  BPT.TRAP 0x1 ;  /* 0x000000040000795c */ /* 0x000fe20000300000 */
.L_x_77:
        /* <DEDUP_REMOVED lines=8> */
[----:B------:R-:W-:-:S05]  /*8970*/  UMOV UR19, URZ ;  /* 0x0000003f00137c82 */ /* 0x000fca0008000000 */
[----:B------:R-:W-:Y:S02]  /*8980*/  UIADD3 UR16, UR17, 0x2000, URZ ;  /* 0x0000200011107890 */ /* 0x000fe4000fffe03f */
[----:B------:R-:W-:-:S09]  /*8990*/  UIADD3 UR17, UR17, 0x7000, URZ ;  /* 0x0000700011117890 */ /* 0x000fd2000fffe03f */
[----:B------:R1:W-:Y:S02]  /*89a0*/  UTMALDG.4D [UR16], [UR8], desc[UR12] ;  /* 0x00000c10080075b4 */ /* 0x0003e40008019000 */
[----:B-1----:R-:W-:Y:S01]  /*89b0*/  NOP ;  /* 0x0000000000007918 */ /* 0x002fe20000000000 */
.L_x_74:
[----:B------:R-:W-:Y:S05]  /*89c0*/  BSYNC B0 ;  /* 0x0000000000007941 */ /* 0x000fea0003800000 */
.L_x_73:
[----:B------:R-:W-:Y:S04]  /*89d0*/  BSSY B0, `(.L_x_78) ;  /* 0x0000025000007945 */ /* 0x000fe80003800000 */
[----:B------:R-:W-:Y:S05]  /*89e0*/  @!P3 BRA `(.L_x_79) ;  /* 0x00000000008cb947 */ /* 0x000fea0003800000 */
[----:B------:R-:W1:Y:S01]  /*89f0*/  S2R R5, SR_CgaCtaId ;  /* 0x0000000000057919 */ /* 0x000e620000008800 */
[----:B------:R-:W-:-:S04]  /*8a00*/  MOV R4, 0x400 ;  /* 0x0000040000047802 */ /* 0x000fc80000000f00 */
[----:B-1----:R-:W-:Y:S01]  /*8a10*/  LEA R6, R5, R4, 0x18 ;  /* 0x0000000405067211 */ /* 0x002fe200078ec0ff */
[----:B------:R-:W-:-:S04]  /*8a20*/  IMAD.MOV.U32 R5, RZ, RZ, 0x1 ;  /* 0x00000001ff057424 */ /* 0x000fc800078e00ff */
[----:B------:R-:W-:Y:S01]  /*8a30*/  IMAD R4, R3, 0x8, R6 ;  /* 0x0000000803047824 */ /* 0x000fe200078e0206 */
[----:B------:R-:W-:-:S04]  /*8a40*/  SHF.L.U32 R5, R5, 0x1f, RZ ;  /* 0x0000001f05057819 */ /* 0x000fc800000006ff */
[----:B------:R-:W1:Y:S02]  /*8a50*/  SYNCS.PHASECHK.TRANS64.TRYWAIT P0, [R4+URZ+0x7060], R5 ;  /* 0x00706005040075a7 */ /* 0x000e64000800017f */
[----:B-1----:R-:W-:Y:S05]  /*8a60*/  @!P0 BRA `(.L_x_80) ;  /* 0x0000000c00888947 */ /* 0x002fea0003800000 */
.L_x_109:
        /* <DEDUP_REMOVED lines=8> */
.L_x_81:
[----:B------:R-:W-:-:S04]  /*8af0*/  LOP3.LUT P0, RZ, R0, 0x1f, RZ, 0xc0, !PT ;  /* 0x0000001f00ff7812 */ /* 0x000fc8000780c0ff */
[----:B------:R-:W-:-:S13]  /*8b00*/  PLOP3.LUT P0, PT, P0, P2, PT, 0x2a, 0x0 ;  /* 0x000000000000781c */ /* 0x000fda0000704572 */
[----:B------:R-:W-:Y:S05]  /*8b10*/  @P0 BRA `(.L_x_82) ;  /* 0x0000000000040947 */ /* 0x000fea0003800000 */
[----:B------:R-:W-:Y:S01]  /*8b20*/  BPT.TRAP 0x1 ;  /* 0x000000040000795c */ /* 0x000fe20000300000 */
.L_x_82:
[----:B------:R-:W-:Y:S01]  /*8b30*/  R2UR UR16, R3 ;  /* 0x00000000031072ca */ /* 0x000fe200000e0000 */
[----:B------:R-:W-:Y:S01]  /*8b40*/  ULDC.64 UR8, c[0x0][0x198] ;  /* 0x0000660000087ab9 */ /* 0x000fe20000000a00 */
[----:B------:R-:W-:Y:S01]  /*8b50*/  R2UR UR5, R6 ;  /* 0x00000000060572ca */ /* 0x000fe200000e0000 */
[----:B------:R-:W-:Y:S01]  /*8b60*/  UIADD3 UR8, UP0, UR8, 0xf0, URZ ;  /* 0x000000f008087890 */ /* 0x000fe2000ff1e03f */
[----:B------:R-:W-:Y:S01]  /*8b70*/  R2UR UR19, R7 ;  /* 0x00000000071372ca */ /* 0x000fe200000e0000 */
[----:B------:R-:W-:Y:S01]  /*8b80*/  UMOV UR12, 0x0 ;  /* 0x00000000000c7882 */ /* 0x000fe20000000000 */
[----:B------:R-:W-:Y:S01]  /*8b90*/  R2UR UR17, R4 ;  /* 0x00000000041172ca */ /* 0x000fe200000e0000 */
[----:B------:R-:W-:Y:S01]  /*8ba0*/  UIADD3.X UR9, URZ, UR9, URZ, UP0, !UPT ;  /* 0x000000093f097290 */ /* 0x000fe200087fe43f */
[----:B------:R-:W-:Y:S01]  /*8bb0*/  UMOV UR13, 0x10000000 ;  /* 0x10000000000d7882 */ /* 0x000fe20000000000 */
[----:B------:R-:W-:-:S06]  /*8bc0*/  UMOV UR18, URZ ;  /* 0x0000003f00127c82 */ /* 0x000fcc0008000000 */
[----:B------:R-:W-:Y:S02]  /*8bd0*/  ULEA UR16, UR16, UR5, 0xc ;  /* 0x0000000510107291 */ /* 0x000fe4000f8e603f */
[----:B------:R-:W-:Y:S02]  /*8be0*/  UIADD3 UR19, UR11, UR19, URZ ;  /* 0x000000130b137290 */ /* 0x000fe4000fffe03f */
[----:B------:R-:W-:-:S09]  /*8bf0*/  UIADD3 UR17, UR17, 0x7050, URZ ;  /* 0x0000705011117890 */ /* 0x000fd2000fffe03f */
[----:B------:R1:W-:Y:S02]  /*8c00*/  UTMALDG.4D [UR16], [UR8], desc[UR12] ;  /* 0x00000c10080075b4 */ /* 0x0003e40008019000 */
[----:B-1----:R-:W-:Y:S01]  /*8c10*/  NOP ;  /* 0x0000000000007918 */ /* 0x002fe20000000000 */
.L_x_79:
[----:B------:R-:W-:Y:S05]  /*8c20*/  BSYNC B0 ;  /* 0x0000000000007941 */ /* 0x000fea0003800000 */
.L_x_78:
[----:B------:R-:W-:Y:S01]  /*8c30*/  BSSY B0, `(.L_x_83) ;  /* 0x0000027000007945 */ /* 0x000fe20003800000 */
[----:B------:R-:W-:-:S03]  /*8c40*/  IMAD.MOV.U32 R8, RZ, RZ, RZ ;  /* 0x000000ffff087224 */ /* 0x000fc600078e00ff */
        /* <DEDUP_REMOVED lines=9> */
.L_x_110:
        /* <DEDUP_REMOVED lines=8> */
.L_x_86:
[----:B------:R-:W-:-:S04]  /*8d60*/  LOP3.LUT P0, RZ, R0, 0x1f, RZ, 0xc0, !PT ;  /* 0x0000001f00ff7812 */ /* 0x000fc8000780c0ff */
[----:B------:R-:W-:-:S13]  /*8d70*/  PLOP3.LUT P0, PT, P0, P2, PT, 0x2a, 0x0 ;  /* 0x000000000000781c */ /* 0x000fda0000704572 */
[----:B------:R-:W-:Y:S05]  /*8d80*/  @P0 BRA `(.L_x_87) ;  /* 0x0000000000040947 */ /* 0x000fea0003800000 */
[----:B------:R-:W-:Y:S01]  /*8d90*/  BPT.TRAP 0x1 ;  /* 0x000000040000795c */ /* 0x000fe20000300000 */
.L_x_87:
[C---:B------:R-:W-:Y:S01]  /*8da0*/  IMAD R5, R2.reuse, 0x1000, R5 ;  /* 0x0000100002057824 */ /* 0x040fe200078e0205 */
[----:B------:R-:W-:Y:S01]  /*8db0*/  R2UR UR17, R3 ;  /* 0x00000000031172ca */ /* 0x000fe200000e0000 */
[----:B------:R-:W-:Y:S01]  /*8dc0*/  ULDC.64 UR8, c[0x0][0x198] ;  /* 0x0000660000087ab9 */ /* 0x000fe20000000a00 */
[----:B------:R-:W-:Y:S01]  /*8dd0*/  UMOV UR12, 0x0 ;  /* 0x00000000000c7882 */ /* 0x000fe20000000000 */
[----:B------:R-:W-:Y:S01]  /*8de0*/  UIADD3 UR8, UP0, UR8, 0x2f0, URZ ;  /* 0x000002f008087890 */ /* 0x000fe2000ff1e03f */
[----:B------:R-:W-:Y:S01]  /*8df0*/  R2UR UR16, R5 ;  /* 0x00000000051072ca */ /* 0x000fe200000e0000 */
[----:B------:R-:W-:Y:S01]  /*8e00*/  UMOV UR13, 0x10000000 ;  /* 0x10000000000d7882 */ /* 0x000fe20000000000 */
[----:B------:R-:W-:Y:S01]  /*8e10*/  UMOV UR18, URZ ;  /* 0x0000003f00127c82 */ /* 0x000fe20008000000 */
[----:B------:R-:W-:Y:S01]  /*8e20*/  UIADD3.X UR9, URZ, UR9, URZ, UP0, !UPT ;  /* 0x000000093f097290 */ /* 0x000fe200087fe43f */
[----:B------:R-:W-:Y:S01]  /*8e30*/  IMAD.MOV.U32 R8, RZ, RZ, 0x1 ;  /* 0x00000001ff087424 */ /* 0x000fe200078e00ff */
[----:B------:R-:W-:Y:S01]  /*8e40*/  UMOV UR19, URZ ;  /* 0x0000003f00137c82 */ /* 0x000fe20008000000 */
[----:B------:R-:W-:-:S03]  /*8e50*/  VIADD R2, R2, 0x1 ;  /* 0x0000000102027836 */ /* 0x000fc60000000000 */
[----:B------:R-:W-:-:S04]  /*8e60*/  UIADD3 UR17, UR17, 0x7000, URZ ;  /* 0x0000700011117890 */ /* 0x000fc8000fffe03f */
[----:B------:R-:W-:-:S09]  /*8e70*/  UIADD3 UR16, UR16, 0x2000, URZ ;  /* 0x0000200010107890 */ /* 0x000fd2000fffe03f */
[----:B------:R1:W-:Y:S02]  /*8e80*/  UTMALDG.4D [UR16], [UR8], desc[UR12] ;  /* 0x00000c10080075b4 */ /* 0x0003e40008019000 */
[----:B-1----:R-:W-:Y:S01]  /*8e90*/  NOP ;  /* 0x0000000000007918 */ /* 0x002fe20000000000 */
.L_x_84:
[----:B------:R-:W-:Y:S05]  /*8ea0*/  BSYNC B0 ;  /* 0x0000000000007941 */ /* 0x000fea0003800000 */
.L_x_83:
[----:B------:R-:W-:-:S05]  /*8eb0*/  IMAD.U32 R3, RZ, RZ, UR4 ;  /* 0x00000004ff037e24 */ /* 0x000fca000f8e00ff */
[----:B------:R-:W-:-:S13]  /*8ec0*/  ISETP.GE.AND P0, PT, R3, 0x2, PT ;  /* 0x000000020300780c */ /* 0x000fda0003f06270 */
[----:B------:R-:W-:Y:S05]  /*8ed0*/  @!P0 EXIT ;  /* 0x000000000000894d */ /* 0x000fea0003800000 */
[----:B------:R-:W-:Y:S01]  /*8ee0*/  USHF.L.U32 UR5, UR4, 0x1, URZ ;  /* 0x0000000104057899 */ /* 0x000fe2000800063f */
[----:B------:R-:W-:Y:S01]  /*8ef0*/  IMAD.U32 R3, RZ, RZ, UR6 ;  /* 0x00000006ff037e24 */ /* 0x000fe2000f8e00ff */
[----:B------:R-:W-:Y:S01]  /*8f00*/  LOP3.LUT P0, RZ, R0, 0x1f, RZ, 0xc0, !PT ;  /* 0x0000001f00ff7812 */ /* 0x000fe2000780c0ff */
[----:B------:R-:W-:Y:S01]  /*8f10*/  BSSY B0, `(.L_x_88) ;  /* 0x0000056000007945 */ /* 0x000fe20003800000 */
[----:B------:R-:W-:Y:S02]  /*8f20*/  IMAD.MOV.U32 R0, RZ, RZ, 0x1 ;  /* 0x00000001ff007424 */ /* 0x000fe400078e00ff */
[----:B------:R-:W-:Y:S01]  /*8f30*/  PLOP3.LUT P0, PT, P0, P2, PT, 0x2a, 0x0 ;  /* 0x000000000000781c */ /* 0x000fe20000704572 */
[----:B------:R-:W-:Y:S01]  /*8f40*/  IMAD.U32 R9, RZ, RZ, UR5 ;  /* 0x00000005ff097e24 */ /* 0x000fe2000f8e00ff */
[----:B------:R-:W-:-:S11]  /*8f50*/  LOP3.LUT R3, R3, 0x2, RZ, 0xfc, !PT ;  /* 0x0000000203037812 */ /* 0x000fd600078efcff */
.L_x_99:
[----:B------:R-:W-:Y:S04]  /*8f60*/  BSSY B1, `(.L_x_89) ;  /* 0x0000025000017945 */ /* 0x000fe80003800000 */
[----:B------:R-:W-:Y:S05]  /*8f70*/  @!P3 BRA `(.L_x_90) ;  /* 0x00000000008cb947 */ /* 0x000fea0003800000 */
[----:B------:R-:W1:Y:S01]  /*8f80*/  S2R R5, SR_CgaCtaId ;  /* 0x0000000000057919 */ /* 0x000e620000008800 */
[----:B------:R-:W-:-:S04]  /*8f90*/  MOV R4, 0x400 ;  /* 0x0000040000047802 */ /* 0x000fc80000000f00 */
[----:B-1----:R-:W-:Y:S02]  /*8fa0*/  LEA R5, R5, R4, 0x18 ;  /* 0x0000000405057211 */ /* 0x002fe400078ec0ff */
[----:B------:R-:W-:-:S03]  /*8fb0*/  SHF.L.U32 R4, R0, 0x1f, RZ ;  /* 0x0000001f00047819 */ /* 0x000fc600000006ff */
[----:B------:R-:W-:-:S04]  /*8fc0*/  IMAD R7, R2, 0x8, R5 ;  /* 0x0000000802077824 */ /* 0x000fc800078e0205 */
[----:B------:R-:W1:Y:S02]  /*8fd0*/  SYNCS.PHASECHK.TRANS64.TRYWAIT P4, [R7+URZ+0x7028], R4 ;  /* 0x00702804070075a7 */ /* 0x000e64000808017f */
[----:B-1----:R-:W-:Y:S05]  /*8fe0*/  @!P4 BRA `(.L_x_91) ;  /* 0x000000080050c947 */ /* 0x002fea0003800000 */
.L_x_111:
[----:B-1----:R-:W-:-:S04]  /*8ff0*/  @P2 IMAD.MOV.U32 R4, RZ, RZ, 0x1000 ;  /* 0x00001000ff042424 */ /* 0x002fc800078e00ff */
[----:B------:R1:W-:Y:S02]  /*9000*/  @P2 SYNCS.ARRIVE.TRANS64 RZ, [R7+URZ+0x7000], R4 ;  /* 0x0070000407ff29a7 */ /* 0x0003e4000800003f */
[----:B-1----:R-:W-:-:S04]  /*9010*/  PRMT R4, R3, 0x9910, RZ ;  /* 0x0000991003047816 */ /* 0x002fc800000000ff */
[----:B------:R-:W-:-:S13]  /*9020*/  ISETP.NE.AND P4, PT, R4, 0x2, PT ;  /* 0x000000020400780c */ /* 0x000fda0003f85270 */
[----:B------:R-:W-:Y:S05]  /*9030*/  @P4 BRA `(.L_x_92) ;  /* 0x0000000000044947 */ /* 0x000fea0003800000 */
[----:B------:R-:W-:Y:S01]  /*9040*/  BPT.TRAP 0x1 ;  /* 0x000000040000795c */ /* 0x000fe20000300000 */
.L_x_92:
[----:B------:R-:W-:Y:S05]  /*9050*/  @P0 BRA `(.L_x_93) ;  /* 0x0000000000040947 */ /* 0x000fea0003800000 */
[----:B------:R-:W-:Y:S01]  /*9060*/  BPT.TRAP 0x1 ;  /* 0x000000040000795c */ /* 0x000fe20000300000 */
.L_x_93:
[----:B------:R-:W-:Y:S01]  /*9070*/  IMAD R5, R2, 0x1000, R5 ;  /* 0x0000100002057824 */ /* 0x000fe200078e0205 */
[----:B------:R-:W-:Y:S01]  /*9080*/  R2UR UR17, R7 ;  /* 0x00000000071172ca */ /* 0x000fe200000e0000 */
[----:B------:R-:W-:Y:S01]  /*9090*/  ULDC.64 UR8, c[0x0][0x198] ;  /* 0x0000660000087ab9 */ /* 0x000fe20000000a00 */
[----:B------:R-:W-:Y:S01]  /*90a0*/  R2UR UR19, R8 ;  /* 0x00000000081372ca */ /* 0x000fe200000e0000 */
[----:B------:R-:W-:Y:S01]  /*90b0*/  UIADD3 UR8, UP0, UR8, 0x1f0, URZ ;  /* 0x000001f008087890 */ /* 0x000fe2000ff1e03f */
[----:B------:R-:W-:Y:S01]  /*90c0*/  R2UR UR16, R5 ;  /* 0x00000000051072ca */ /* 0x000fe200000e0000 */
[----:B------:R-:W-:Y:S01]  /*90d0*/  UMOV UR12, 0x0 ;  /* 0x00000000000c7882 */ /* 0x000fe20000000000 */
[----:B------:R-:W-:Y:S01]  /*90e0*/  UMOV UR13, 0x10000000 ;  /* 0x10000000000d7882 */ /* 0x000fe20000000000 */
[----:B------:R-:W-:Y:S01]  /*90f0*/  UIADD3.X UR9, URZ, UR9, URZ, UP0, !UPT ;  /* 0x000000093f097290 */ /* 0x000fe200087fe43f */
[----:B------:R-:W-:Y:S01]  /*9100*/  VIADD R2, R2, 0x1 ;  /* 0x0000000102027836 */ /* 0x000fe20000000000 */
[----:B------:R-:W-:-:S04]  /*9110*/  UMOV UR18, URZ ;  /* 0x0000003f00127c82 */ /* 0x000fc80008000000 */
[----:B------:R-:W-:Y:S01]  /*9120*/  UIADD3 UR17, UR17, 0x7000, URZ ;  /* 0x0000700011117890 */ /* 0x000fe2000fffe03f */
[C---:B------:R-:W-:Y:S01]  /*9130*/  ISETP.NE.AND P4, PT, R2.reuse, 0x5, PT ;  /* 0x000000050200780c */ /* 0x040fe20003f85270 */
[----:B------:R-:W-:Y:S02]  /*9140*/  USHF.L.U32 UR19, UR19, 0x6, URZ ;  /* 0x0000000613137899 */ /* 0x000fe4000800063f */
[----:B------:R-:W-:Y:S01]  /*9150*/  UIADD3 UR16, UR16, 0x2000, URZ ;  /* 0x0000200010107890 */ /* 0x000fe2000fffe03f */
[----:B------:R-:W-:Y:S02]  /*9160*/  SEL R5, RZ, 0x1, P4 ;  /* 0x00000001ff057807 */ /* 0x000fe40002000000 */
[----:B------:R-:W-:Y:S02]  /*9170*/  SEL R2, R2, RZ, P4 ;  /* 0x000000ff02027207 */ /* 0x000fe40002000000 */
[----:B------:R-:W-:-:S04]  /*9180*/  LOP3.LUT R0, R0, R5, RZ, 0x3c, !PT ;  /* 0x0000000500007212 */ /* 0x000fc800078e3cff */
[----:B------:R1:W-:Y:S02]  /*9190*/  UTMALDG.4D [UR16], [UR8], desc[UR12] ;  /* 0x00000c10080075b4 */ /* 0x0003e40008019000 */
[----:B-1----:R-:W-:Y:S01]  /*91a0*/  NOP ;  /* 0x0000000000007918 */ /* 0x002fe20000000000 */
.L_x_90:
[----:B------:R-:W-:Y:S05]  /*91b0*/  BSYNC B1 ;  /* 0x0000000000017941 */ /* 0x000fea0003800000 */
.L_x_89:
[----:B------:R-:W-:Y:S01]  /*91c0*/  ISETP.LT.OR P4, PT, R9, 0x4, !P3 ;  /* 0x000000040900780c */ /* 0x000fe20005f81670 */
[----:B------:R-:W-:-:S12]  /*91d0*/  BSSY B1, `(.L_x_94) ;  /* 0x0000026000017945 */ /* 0x000fd80003800000 */
[----:B------:R-:W-:Y:S05]  /*91e0*/  @P4 BRA `(.L_x_95) ;  /* 0x0000000000904947 */ /* 0x000fea0003800000 */
[----:B------:R-:W1:Y:S01]  /*91f0*/  S2R R5, SR_CgaCtaId ;  /* 0x0000000000057919 */ /* 0x000e620000008800 */
[----:B------:R-:W-:Y:S02]  /*9200*/  MOV R4, 0x400 ;  /* 0x0000040000047802 */ /* 0x000fe40000000f00 */
[----:B------:R-:W-:Y:S02]  /*9210*/  SHF.L.U32 R7, R0, 0x1f, RZ ;  /* 0x0000001f00077819 */ /* 0x000fe400000006ff */
[----:B-1----:R-:W-:-:S05]  /*9220*/  LEA R5, R5, R4, 0x18 ;  /* 0x0000000405057211 */ /* 0x002fca00078ec0ff */
[----:B------:R-:W-:-:S04]  /*9230*/  IMAD R4, R2, 0x8, R5 ;  /* 0x0000000802047824 */ /* 0x000fc800078e0205 */
[----:B------:R-:W1:Y:S02]  /*9240*/  SYNCS.PHASECHK.TRANS64.TRYWAIT P4, [R4+URZ+0x7028], R7 ;  /* 0x00702807040075a7 */ /* 0x000e64000808017f */
[----:B-1----:R-:W-:Y:S05]  /*9250*/  @!P4 BRA `(.L_x_96) ;  /* 0x0000000400c8c947 */ /* 0x002fea0003800000 */
.L_x_112:
[----:B------:R-:W-:Y:S01]  /*9260*/  PRMT R6, R3, 0x9910, RZ ;  /* 0x0000991003067816 */ /* 0x000fe200000000ff */
[----:B-1----:R-:W-:-:S03]  /*9270*/  @P1 IMAD.MOV.U32 R7, RZ, RZ, 0x1000 ;  /* 0x00001000ff071424 */ /* 0x002fc600078e00ff */
[----:B------:R-:W-:Y:S01]  /*9280*/  ISETP.NE.AND P4, PT, R6, 0x2, PT ;  /* 0x000000020600780c */ /* 0x000fe20003f85270 */
[----:B------:R1:W-:-:S12]  /*9290*/  @P1 SYNCS.ARRIVE.TRANS64 RZ, [R4+URZ+0x7000], R7 ;  /* 0x0070000704ff19a7 */ /* 0x0003d8000800003f */
[----:B-1----:R-:W-:Y:S05]  /*92a0*/  @P4 BRA `(.L_x_97) ;  /* 0x0000000000044947 */ /* 0x002fea0003800000 */
[----:B------:R-:W-:Y:S01]  /*92b0*/  BPT.TRAP 0x1 ;  /* 0x000000040000795c */ /* 0x000fe20000300000 */
.L_x_97:
[----:B------:R-:W-:Y:S05]  /*92c0*/  @P0 BRA `(.L_x_98) ;  /* 0x0000000000040947 */ /* 0x000fea0003800000 */
[----:B------:R-:W-:Y:S01]  /*92d0*/  BPT.TRAP 0x1 ;  /* 0x000000040000795c */ /* 0x000fe20000300000 */
.L_x_98:
        /* <DEDUP_REMOVED lines=10> */
[----:B------:R-:W-:Y:S01]  /*9380*/  UMOV UR19, URZ ;  /* 0x0000003f00137c82 */ /* 0x000fe20008000000 */
[----:B------:R-:W-:-:S03]  /*9390*/  VIADD R8, R8, 0x1 ;  /* 0x0000000108087836 */ /* 0x000fc60000000000 */
        /* <DEDUP_REMOVED lines=9> */
.L_x_95:
[----:B------:R-:W-:Y:S05]  /*9430*/  BSYNC B1 ;  /* 0x0000000000017941 */ /* 0x000fea0003800000 */
.L_x_94:
[C---:B------:R-:W-:Y:S01]  /*9440*/  ISETP.GT.AND P4, PT, R9.reuse, 0x4, PT ;  /* 0x000000040900780c */ /* 0x040fe20003f84270 */
[----:B------:R-:W-:-:S12]  /*9450*/  VIADD R9, R9, 0xfffffffe ;  /* 0xfffffffe09097836 */ /* 0x000fd80000000000 */
[----:B------:R-:W-:Y:S05]  /*9460*/  @P4 BRA `(.L_x_99) ;  /* 0xfffffff800bc4947 */ /* 0x000fea000383ffff */
[----:B------:R-:W-:Y:S05]  /*9470*/  BSYNC B0 ;  /* 0x0000000000007941 */ /* 0x000fea0003800000 */
.L_x_88:
[----:B------:R-:W-:Y:S05]  /*9480*/  EXIT ;  /* 0x000000000000794d */ /* 0x000fea0003800000 */
.L_x_15:
[----:B-1----:R-:W-:-:S04]  /*9490*/  IMAD.U32 R6, RZ, RZ, UR6 ;  /* 0x00000006ff067e24 */ /* 0x002fc8000f8e00ff */
[----:B------:R1:W2:Y:S03]  /*94a0*/  SYNCS.PHASECHK.TRANS64.TRYWAIT P1, [R6+URZ+0x7050], R9 ;  /* 0x00705009060075a7 */ /* 0x0002a6000802017f */
[----:B--2---:R-:W-:Y:S05]  /*94b0*/  @!P1 NANOSLEEP.SYNCS 0x989680 ;  /* 0x009896800000995d */ /* 0x004fea0003900000 */
[----:B------:R-:W2:Y:S02]  /*94c0*/  @!P1 SYNCS.PHASECHK.TRANS64 P1, [R6+URZ+0x7050], R9 ;  /* 0x00705009060095a7 */ /* 0x000ea4000802007f */
[----:B--2---:R-:W-:Y:S05]  /*94d0*/  @!P1 BRA `(.L_x_15) ;  /* 0xfffffffc00ec9947 */ /* 0x004fea000383ffff */
[----:B------:R-:W-:Y:S05]  /*94e0*/  BRA `(.L_x_100) ;  /* 0xffffff7800707947 */ /* 0x000fea000383ffff */
.L_x_17:
[----:B-1----:R-:W-:-:S04]  /*94f0*/  IMAD.U32 R6, RZ, RZ, UR38 ;  /* 0x00000026ff067e24 */ /* 0x002fc8000f8e00ff */
[----:B------:R1:W2:Y:S03]  /*9500*/  SYNCS.PHASECHK.TRANS64.TRYWAIT P1, [R6+URZ+0x7000], R7 ;  /* 0x00700007060075a7 */ /* 0x0002a6000802017f */
[----:B--2---:R-:W-:Y:S05]  /*9510*/  @!P1 NANOSLEEP.SYNCS 0x989680 ;  /* 0x009896800000995d */ /* 0x004fea0003900000 */
[----:B------:R-:W2:Y:S02]  /*9520*/  @!P1 SYNCS.PHASECHK.TRANS64 P1, [R6+URZ+0x7000], R7 ;  /* 0x00700007060095a7 */ /* 0x000ea4000802007f */
[----:B--2---:R-:W-:Y:S05]  /*9530*/  @!P1 BRA `(.L_x_17) ;  /* 0xfffffffc00ec9947 */ /* 0x004fea000383ffff */
[----:B------:R-:W-:Y:S05]  /*9540*/  BRA `(.L_x_101) ;  /* 0xffffff78007c7947 */ /* 0x000fea000383ffff */
.L_x_18:
[----:B-1----:R-:W-:-:S04]  /*9550*/  IMAD.U32 R6, RZ, RZ, UR15 ;  /* 0x0000000fff067e24 */ /* 0x002fc8000f8e00ff */
[----:B------:R1:W2:Y:S03]  /*9560*/  SYNCS.PHASECHK.TRANS64.TRYWAIT P1, [R6+URZ+-0x8], R3 ;  /* 0xfffff803060075a7 */ /* 0x0002a6000802017f */
[----:B--2---:R-:W-:Y:S05]  /*9570*/  @!P1 NANOSLEEP.SYNCS 0x989680 ;  /* 0x009896800000995d */ /* 0x004fea0003900000 */
[----:B------:R-:W2:Y:S02]  /*9580*/  @!P1 SYNCS.PHASECHK.TRANS64 P1, [R6+URZ+-0x8], R3 ;  /* 0xfffff803060095a7 */ /* 0x000ea4000802007f */
[----:B--2---:R-:W-:Y:S05]  /*9590*/  @!P1 BRA `(.L_x_18) ;  /* 0xfffffffc00ec9947 */ /* 0x004fea000383ffff */
[----:B------:R-:W-:Y:S05]  /*95a0*/  BRA `(.L_x_102) ;  /* 0xffffff7800787947 */ /* 0x000fea000383ffff */
.L_x_20:
[----:B-1----:R-:W-:-:S04]  /*95b0*/  IMAD.U32 R16, RZ, RZ, UR38 ;  /* 0x00000026ff107e24 */ /* 0x002fc8000f8e00ff */
[----:B------:R1:W2:Y:S03]  /*95c0*/  SYNCS.PHASECHK.TRANS64.TRYWAIT P1, [R16+URZ+0x7008], R7 ;  /* 0x00700807100075a7 */ /* 0x0002a6000802017f */
[----:B--2---:R-:W-:Y:S05]  /*95d0*/  @!P1 NANOSLEEP.SYNCS 0x989680 ;  /* 0x009896800000995d */ /* 0x004fea0003900000 */
[----:B------:R-:W2:Y:S02]  /*95e0*/  @!P1 SYNCS.PHASECHK.TRANS64 P1, [R16+URZ+0x7008], R7 ;  /* 0x00700807100095a7 */ /* 0x000ea4000802007f */
[----:B--2---:R-:W-:Y:S05]  /*95f0*/  @!P1 BRA `(.L_x_20) ;  /* 0xfffffffc00ec9947 */ /* 0x004fea000383ffff */
[----:B------:R-:W-:Y:S05]  /*9600*/  BRA `(.L_x_103) ;  /* 0xffffff9400b47947 */ /* 0x000fea000383ffff */
.L_x_25:
[----:B-1----:R-:W-:-:S04]  /*9610*/  IMAD.U32 R13, RZ, RZ, UR6 ;  /* 0x00000006ff0d7e24 */ /* 0x002fc8000f8e00ff */
[----:B------:R1:W2:Y:S03]  /*9620*/  SYNCS.PHASECHK.TRANS64.TRYWAIT P3, [R13+URZ+0x7000], R4 ;  /* 0x007000040d0075a7 */ /* 0x0002a6000806017f */
[----:B--2---:R-:W-:Y:S05]  /*9630*/  @!P3 NANOSLEEP.SYNCS 0x989680 ;  /* 0x009896800000b95d */ /* 0x004fea0003900000 */
[----:B------:R-:W2:Y:S02]  /*9640*/  @!P3 SYNCS.PHASECHK.TRANS64 P3, [R13+URZ+0x7000], R4 ;  /* 0x007000040d00b5a7 */ /* 0x000ea4000806007f */
[----:B--2---:R-:W-:Y:S05]  /*9650*/  @!P3 BRA `(.L_x_25) ;  /* 0xfffffffc00ecb947 */ /* 0x004fea000383ffff */
[----:B------:R-:W-:Y:S05]  /*9660*/  BRA `(.L_x_104) ;  /* 0xffffff98004c7947 */ /* 0x000fea000383ffff */
.L_x_29:
[----:B-1----:R-:W-:-:S04]  /*9670*/  IMAD.U32 R16, RZ, RZ, UR6 ;  /* 0x00000006ff107e24 */ /* 0x002fc8000f8e00ff */
[----:B------:R1:W2:Y:S03]  /*9680*/  SYNCS.PHASECHK.TRANS64.TRYWAIT P3, [R16+URZ+0x7000], R29 ;  /* 0x0070001d100075a7 */ /* 0x0002a6000806017f */
[----:B--2---:R-:W-:Y:S05]  /*9690*/  @!P3 NANOSLEEP.SYNCS 0x989680 ;  /* 0x009896800000b95d */ /* 0x004fea0003900000 */
[----:B------:R-:W2:Y:S02]  /*96a0*/  @!P3 SYNCS.PHASECHK.TRANS64 P3, [R16+URZ+0x7000], R29 ;  /* 0x0070001d1000b5a7 */ /* 0x000ea4000806007f */
[----:B--2---:R-:W-:Y:S05]  /*96b0*/  @!P3 BRA `(.L_x_29) ;  /* 0xfffffffc00ecb947 */ /* 0x004fea000383ffff */
[----:B------:R-:W-:Y:S05]  /*96c0*/  BRA `(.L_x_28) ;  /* 0xffffffb000f87947 */ /* 0x000fea000383ffff */
.L_x_37:
[----:B-1----:R-:W-:-:S04]  /*96d0*/  IMAD.U32 R17, RZ, RZ, UR6 ;  /* 0x00000006ff117e24 */ /* 0x002fc8000f8e00ff */
[----:B------:R1:W2:Y:S03]  /*96e0*/  SYNCS.PHASECHK.TRANS64.TRYWAIT P3, [R17+URZ+0x7000], R0 ;  /* 0x00700000110075a7 */ /* 0x0002a6000806017f */
[----:B--2---:R-:W-:Y:S05]  /*96f0*/  @!P3 NANOSLEEP.SYNCS 0x989680 ;  /* 0x009896800000b95d */ /* 0x004fea0003900000 */
[----:B------:R-:W2:Y:S02]  /*9700*/  @!P3 SYNCS.PHASECHK.TRANS64 P3, [R17+URZ+0x7000], R0 ;  /* 0x007000001100b5a7 */ /* 0x000ea4000806007f */
[----:B--2---:R-:W-:Y:S05]  /*9710*/  @!P3 BRA `(.L_x_37) ;  /* 0xfffffffc00ecb947 */ /* 0x004fea000383ffff */
[----:B------:R-:W-:Y:S05]  /*9720*/  BRA `(.L_x_105) ;  /* 0xffffffb400bc7947 */ /* 0x000fea000383ffff */
.L_x_41:
[----:B-1----:R-:W-:-:S04]  /*9730*/  IMAD.U32 R4, RZ, RZ, UR6 ;  /* 0x00000006ff047e24 */ /* 0x002fc8000f8e00ff */
[----:B------:R1:W2:Y:S03]  /*9740*/  SYNCS.PHASECHK.TRANS64.TRYWAIT P3, [R4+URZ+0x7000], R17 ;  /* 0x00700011040075a7 */ /* 0x0002a6000806017f */
[----:B--2---:R-:W-:Y:S05]  /*9750*/  @!P3 NANOSLEEP.SYNCS 0x989680 ;  /* 0x009896800000b95d */ /* 0x004fea0003900000 */
[----:B------:R-:W2:Y:S02]  /*9760*/  @!P3 SYNCS.PHASECHK.TRANS64 P3, [R4+URZ+0x7000], R17 ;  /* 0x007000110400b5a7 */ /* 0x000ea4000806007f */
[----:B--2---:R-:W-:Y:S05]  /*9770*/  @!P3 BRA `(.L_x_41) ;  /* 0xfffffffc00ecb947 */ /* 0x004fea000383ffff */
[----:B------:R-:W-:Y:S05]  /*9780*/  BRA `(.L_x_40) ;  /* 0xffffffd4006c7947 */ /* 0x000fea000383ffff */
.L_x_57:
[----:B-1----:R-:W-:-:S04]  /*9790*/  IMAD.U32 R3, RZ, RZ, UR15 ;  /* 0x0000000fff037e24 */ /* 0x002fc8000f8e00ff */
[----:B------:R1:W2:Y:S03]  /*97a0*/  SYNCS.PHASECHK.TRANS64.TRYWAIT P0, [R3+URZ+0x8], R0 ;  /* 0x00000800030075a7 */ /* 0x0002a6000800017f */
[----:B--2---:R-:W-:Y:S05]  /*97b0*/  @!P0 NANOSLEEP.SYNCS 0x989680 ;  /* 0x009896800000895d */ /* 0x004fea0003900000 */
[----:B------:R-:W2:Y:S02]  /*97c0*/  @!P0 SYNCS.PHASECHK.TRANS64 P0, [R3+URZ+0x8], R0 ;  /* 0x00000800030085a7 */ /* 0x000ea4000800007f */
[----:B--2---:R-:W-:Y:S05]  /*97d0*/  @!P0 BRA `(.L_x_57) ;  /* 0xfffffffc00ec8947 */ /* 0x004fea000383ffff */
[----:B------:R-:W-:Y:S05]  /*97e0*/  BRA `(.L_x_106) ;  /* 0xffffffdc00947947 */ /* 0x000fea000383ffff */
.L_x_70:
[----:B-1----:R1:W2:Y:S02]  /*97f0*/  SYNCS.PHASECHK.TRANS64.TRYWAIT P0, [R4+URZ+0x7060], R3 ;  /* 0x00706003040075a7 */ /* 0x0022a4000800017f */
[----:B--2---:R-:W-:Y:S05]  /*9800*/  @!P0 NANOSLEEP.SYNCS 0x989680 ;  /* 0x009896800000895d */ /* 0x004fea0003900000 */
[----:B------:R-:W2:Y:S02]  /*9810*/  @!P0 SYNCS.PHASECHK.TRANS64 P0, [R4+URZ+0x7060], R3 ;  /* 0x00706003040085a7 */ /* 0x000ea4000800007f */
[----:B--2---:R-:W-:Y:S05]  /*9820*/  @!P0 BRA `(.L_x_70) ;  /* 0xfffffffc00f08947 */ /* 0x004fea000383ffff */
[----:B------:R-:W-:Y:S05]  /*9830*/  BRA `(.L_x_107) ;  /* 0xffffffec00687947 */ /* 0x000fea000383ffff */
.L_x_75:
[----:B-1----:R1:W2:Y:S02]  /*9840*/  SYNCS.PHASECHK.TRANS64.TRYWAIT P0, [R2+URZ+0x7028], R5 ;  /* 0x00702805020075a7 */ /* 0x0022a4000800017f */
[----:B--2---:R-:W-:Y:S05]  /*9850*/  @!P0 NANOSLEEP.SYNCS 0x989680 ;  /* 0x009896800000895d */ /* 0x004fea0003900000 */
[----:B------:R-:W2:Y:S02]  /*9860*/  @!P0 SYNCS.PHASECHK.TRANS64 P0, [R2+URZ+0x7028], R5 ;  /* 0x00702805020085a7 */ /* 0x000ea4000800007f */
[----:B--2---:R-:W-:Y:S05]  /*9870*/  @!P0 BRA `(.L_x_75) ;  /* 0xfffffffc00f08947 */ /* 0x004fea000383ffff */
[----:B------:R-:W-:Y:S05]  /*9880*/  BRA `(.L_x_108) ;  /* 0xffffffec00e87947 */ /* 0x000fea000383ffff */
.L_x_80:
[----:B-1----:R1:W2:Y:S02]  /*9890*/  SYNCS.PHASECHK.TRANS64.TRYWAIT P0, [R4+URZ+0x7060], R5 ;  /* 0x00706005040075a7 */ /* 0x0022a4000800017f */
[----:B--2---:R-:W-:Y:S05]  /*98a0*/  @!P0 NANOSLEEP.SYNCS 0x989680 ;  /* 0x009896800000895d */ /* 0x004fea0003900000 */
[----:B------:R-:W2:Y:S02]  /*98b0*/  @!P0 SYNCS.PHASECHK.TRANS64 P0, [R4+URZ+0x7060], R5 ;  /* 0x00706005040085a7 */ /* 0x000ea4000800007f */
[----:B--2---:R-:W-:Y:S05]  /*98c0*/  @!P0 BRA `(.L_x_80) ;  /* 0xfffffffc00f08947 */ /* 0x004fea000383ffff */
[----:B------:R-:W-:Y:S05]  /*98d0*/  BRA `(.L_x_109) ;  /* 0xfffffff000647947 */ /* 0x000fea000383ffff */
.L_x_85:
[----:B-1----:R1:W2:Y:S02]  /*98e0*/  SYNCS.PHASECHK.TRANS64.TRYWAIT P0, [R3+URZ+0x7028], R4 ;  /* 0x00702804030075a7 */ /* 0x0022a4000800017f */
[----:B--2---:R-:W-:Y:S05]  /*98f0*/  @!P0 NANOSLEEP.SYNCS 0x989680 ;  /* 0x009896800000895d */ /* 0x004fea0003900000 */
[----:B------:R-:W2:Y:S02]  /*9900*/  @!P0 SYNCS.PHASECHK.TRANS64 P0, [R3+URZ+0x7028], R4 ;  /* 0x00702804030085a7 */ /* 0x000ea4000800007f */
[----:B--2---:R-:W-:Y:S05]  /*9910*/  @!P0 BRA `(.L_x_85) ;  /* 0xfffffffc00f08947 */ /* 0x004fea000383ffff */
[----:B------:R-:W-:Y:S05]  /*9920*/  BRA `(.L_x_110) ;  /* 0xfffffff000ec7947 */ /* 0x000fea000383ffff */
.L_x_91:
[----:B-1----:R1:W2:Y:S02]  /*9930*/  SYNCS.PHASECHK.TRANS64.TRYWAIT P4, [R7+URZ+0x7028], R4 ;  /* 0x00702804070075a7 */ /* 0x0022a4000808017f */
[----:B--2---:R-:W-:Y:S05]  /*9940*/  @!P4 NANOSLEEP.SYNCS 0x989680 ;  /* 0x009896800000c95d */ /* 0x004fea0003900000 */
[----:B------:R-:W2:Y:S02]  /*9950*/  @!P4 SYNCS.PHASECHK.TRANS64 P4, [R7+URZ+0x7028], R4 ;  /* 0x007028040700c5a7 */ /* 0x000ea4000808007f */
[----:B--2---:R-:W-:Y:S05]  /*9960*/  @!P4 BRA `(.L_x_91) ;  /* 0xfffffffc00f0c947 */ /* 0x004fea000383ffff */
[----:B------:R-:W-:Y:S05]  /*9970*/  BRA `(.L_x_111) ;  /* 0xfffffff4009c7947 */ /* 0x000fea000383ffff */
.L_x_96:
[----:B-1----:R1:W2:Y:S02]  /*9980*/  SYNCS.PHASECHK.TRANS64.TRYWAIT P4, [R4+URZ+0x7028], R7 ;  /* 0x00702807040075a7 */ /* 0x0022a4000808017f */
[----:B--2---:R-:W-:Y:S05]  /*9990*/  @!P4 NANOSLEEP.SYNCS 0x989680 ;  /* 0x009896800000c95d */ /* 0x004fea0003900000 */
[----:B------:R-:W2:Y:S02]  /*99a0*/  @!P4 SYNCS.PHASECHK.TRANS64 P4, [R4+URZ+0x7028], R7 ;  /* 0x007028070400c5a7 */ /* 0x000ea4000808007f */
[----:B--2---:R-:W-:Y:S05]  /*99b0*/  @!P4 BRA `(.L_x_96) ;  /* 0xfffffffc00f0c947 */ /* 0x004fea000383ffff */
[----:B------:R-:W-:Y:S05]  /*99c0*/  BRA `(.L_x_112) ;  /* 0xfffffff800247947 */ /* 0x000fea000383ffff */
        .weak           $__internal_0_$__cuda_sm20_rcp_rn_f32_slowpath
        .type           $__internal_0_$__cuda_sm20_rcp_rn_f32_slowpath,@function
        .size           $__internal_0_$__cuda_sm20_rcp_rn_f32_slowpath,(.L_x_118 - $__internal_0_$__cuda_sm20_rcp_rn_f32_slowpath)
$__internal_0_$__cuda_sm20_rcp_rn_f32_slowpath:
[----:B------:R-:W-:Y:S01]  /*99d0*/  IMAD.SHL.U32 R0, R2, 0x2, RZ ;  /* 0x0000000202007824 */ /* 0x000fe200078e00ff */
[----:B------:R-:W-:Y:S04]  /*99e0*/  BSSY B2, `(.L_x_113) ;  /* 0x0000030000027945 */ /* 0x000fe80003800000 */
[----:B------:R-:W-:-:S04]  /*99f0*/  SHF.R.U32.HI R18, RZ, 0x18, R0 ;  /* 0x00000018ff127819 */ /* 0x000fc80000011600 */
[----:B------:R-:W-:-:S13]  /*9a00*/  ISETP.NE.U32.AND P0, PT, R18, RZ, PT ;  /* 0x000000ff1200720c */ /* 0x000fda0003f05070 */
[----:B------:R-:W-:Y:S05]  /*9a10*/  @P0 BRA `(.L_x_114) ;  /* 0x0000000000280947 */ /* 0x000fea0003800000 */
[----:B------:R-:W-:-:S05]  /*9a20*/  IMAD.SHL.U32 R0, R2, 0x2, RZ ;  /* 0x0000000202007824 */ /* 0x000fca00078e00ff */
[----:B------:R-:W-:-:S13]  /*9a30*/  ISETP.NE.AND P0, PT, R0, RZ, PT ;  /* 0x000000ff0000720c */ /* 0x000fda0003f05270 */
[----:B------:R-:W-:Y:S01]  /*9a40*/  @P0 FFMA R10, R2, 1.84467440737095516160e+19, RZ ;  /* 0x5f800000020a0823 */ /* 0x000fe200000000ff */
[----:B------:R-:W-:Y:S08]  /*9a50*/  @!P0 MUFU.RCP R3, R2 ;  /* 0x0000000200038308 */ /* 0x000ff00000001000 */
[----:B------:R-:W1:Y:S02]  /*9a60*/  @P0 MUFU.RCP R13, R10 ;  /* 0x0000000a000d0308 */ /* 0x000e640000001000 */
[----:B-1----:R-:W-:-:S04]  /*9a70*/  @P0 FFMA R0, R10, R13, -1 ;  /* 0xbf8000000a000423 */ /* 0x002fc8000000000d */
[----:B------:R-:W-:-:S04]  /*9a80*/  @P0 FADD.FTZ R0, -R0, -RZ ;  /* 0x800000ff00000221 */ /* 0x000fc80000010100 */
[----:B------:R-:W-:-:S04]  /*9a90*/  @P0 FFMA R0, R13, R0, R13 ;  /* 0x000000000d000223 */ /* 0x000fc8000000000d */
[----:B------:R-:W-:Y:S01]  /*9aa0*/  @P0 FFMA R3, R0, 1.84467440737095516160e+19, RZ ;  /* 0x5f80000000030823 */ /* 0x000fe200000000ff */
[----:B------:R-:W-:Y:S06]  /*9ab0*/  BRA `(.L_x_115) ;  /* 0x0000000000887947 */ /* 0x000fec0003800000 */
.L_x_114:
[----:B------:R-:W-:-:S05]  /*9ac0*/  VIADD R19, R18, 0xffffff03 ;  /* 0xffffff0312137836 */ /* 0x000fca0000000000 */
[----:B------:R-:W-:-:S13]  /*9ad0*/  ISETP.GT.U32.AND P0, PT, R19, 0x1, PT ;  /* 0x000000011300780c */ /* 0x000fda0003f04070 */
[----:B------:R-:W-:Y:S05]  /*9ae0*/  @P0 BRA `(.L_x_116) ;  /* 0x0000000000780947 */ /* 0x000fea0003800000 */
[----:B------:R-:W-:Y:S01]  /*9af0*/  LOP3.LUT R0, R2, 0x7fffff, RZ, 0xc0, !PT ;  /* 0x007fffff02007812 */ /* 0x000fe200078ec0ff */
[----:B------:R-:W-:-:S03]  /*9b00*/  IMAD.MOV.U32 R14, RZ, RZ, 0x3 ;  /* 0x00000003ff0e7424 */ /* 0x000fc600078e00ff */
[----:B------:R-:W-:Y:S02]  /*9b10*/  LOP3.LUT R0, R0, 0x3f800000, RZ, 0xfc, !PT ;  /* 0x3f80000000007812 */ /* 0x000fe400078efcff */
[----:B------:R-:W-:Y:S02]  /*9b20*/  SHF.L.U32 R14, R14, R19, RZ ;  /* 0x000000130e0e7219 */ /* 0x000fe400000006ff */
[----:B------:R-:W1:Y:S02]  /*9b30*/  MUFU.RCP R3, R0 ;  /* 0x0000000000037308 */ /* 0x000e640000001000 */
[----:B-1----:R-:W-:-:S04]  /*9b40*/  FFMA R10, R0, R3, -1 ;  /* 0xbf800000000a7423 */ /* 0x002fc80000000003 */
[----:B------:R-:W-:-:S04]  /*9b50*/  FADD.FTZ R10, -R10, -RZ ;  /* 0x800000ff0a0a7221 */ /* 0x000fc80000010100 */
[CCC-:B------:R-:W-:Y:S01]  /*9b60*/  FFMA.RM R12, R3.reuse, R10.reuse, R3.reuse ;  /* 0x0000000a030c7223 */ /* 0x1c0fe20000004003 */
[----:B------:R-:W-:-:S04]  /*9b70*/  FFMA.RP R13, R3, R10, R3 ;  /* 0x0000000a030d7223 */ /* 0x000fc80000008003 */
[C---:B------:R-:W-:Y:S02]  /*9b80*/  LOP3.LUT R3, R12.reuse, 0x7fffff, RZ, 0xc0, !PT ;  /* 0x007fffff0c037812 */ /* 0x040fe400078ec0ff */
[----:B------:R-:W-:Y:S02]  /*9b90*/  FSETP.NEU.FTZ.AND P0, PT, R12, R13, PT ;  /* 0x0000000d0c00720b */ /* 0x000fe40003f1d000 */
[----:B------:R-:W-:Y:S02]  /*9ba0*/  LOP3.LUT R3, R3, 0x800000, RZ, 0xfc, !PT ;  /* 0x0080000003037812 */ /* 0x000fe400078efcff */
[----:B------:R-:W-:Y:S02]  /*9bb0*/  SEL R10, RZ, 0xffffffff, !P0 ;  /* 0xffffffffff0a7807 */ /* 0x000fe40004000000 */
[----:B------:R-:W-:-:S03]  /*9bc0*/  LOP3.LUT R14, R14, R3, RZ, 0xc0, !PT ;  /* 0x000000030e0e7212 */ /* 0x000fc600078ec0ff */
[----:B------:R-:W-:Y:S01]  /*9bd0*/  IMAD.MOV R10, RZ, RZ, -R10 ;  /* 0x000000ffff0a7224 */ /* 0x000fe200078e0a0a */
[----:B------:R-:W-:-:S04]  /*9be0*/  SHF.R.U32.HI R14, RZ, R19, R14 ;  /* 0x00000013ff0e7219 */ /* 0x000fc8000001160e */
[----:B------:R-:W-:Y:S02]  /*9bf0*/  LOP3.LUT P1, RZ, R10, R19, R3, 0xf8, !PT ;  /* 0x000000130aff7212 */ /* 0x000fe4000782f803 */
[C---:B------:R-:W-:Y:S02]  /*9c00*/  LOP3.LUT P0, RZ, R14.reuse, 0x1, RZ, 0xc0, !PT ;  /* 0x000000010eff7812 */ /* 0x040fe4000780c0ff */
[----:B------:R-:W-:-:S04]  /*9c10*/  LOP3.LUT P2, RZ, R14, 0x2, RZ, 0xc0, !PT ;  /* 0x000000020eff7812 */ /* 0x000fc8000784c0ff */
[----:B------:R-:W-:Y:S02]  /*9c20*/  PLOP3.LUT P0, PT, P0, P1, P2, 0xe0, 0x0 ;  /* 0x000000000000781c */ /* 0x000fe40000703c20 */
[----:B------:R-:W-:Y:S02]  /*9c30*/  LOP3.LUT P1, RZ, R2, 0x7fffff, RZ, 0xc0, !PT ;  /* 0x007fffff02ff7812 */ /* 0x000fe4000782c0ff */
[----:B------:R-:W-:-:S05]  /*9c40*/  SEL R0, RZ, 0x1, !P0 ;  /* 0x00000001ff007807 */ /* 0x000fca0004000000 */
[----:B------:R-:W-:-:S05]  /*9c50*/  IMAD.MOV R0, RZ, RZ, -R0 ;  /* 0x000000ffff007224 */ /* 0x000fca00078e0a00 */
[----:B------:R-:W-:Y:S01]  /*9c60*/  ISETP.GE.AND P0, PT, R0, RZ, PT ;  /* 0x000000ff0000720c */ /* 0x000fe20003f06270 */
[----:B------:R-:W-:-:S05]  /*9c70*/  VIADD R0, R18, 0xffffff04 ;  /* 0xffffff0412007836 */ /* 0x000fca0000000000 */
[----:B------:R-:W-:-:S07]  /*9c80*/  SHF.R.U32.HI R3, RZ, R0, R3 ;  /* 0x00000000ff037219 */ /* 0x000fce0000011603 */
[----:B------:R-:W-:-:S04]  /*9c90*/  @!P0 VIADD R3, R3, 0x1 ;  /* 0x0000000103038836 */ /* 0x000fc80000000000 */
[----:B------:R-:W-:-:S05]  /*9ca0*/  @!P1 IMAD.SHL.U32 R3, R3, 0x2, RZ ;  /* 0x0000000203039824 */ /* 0x000fca00078e00ff */
[----:B------:R-:W-:Y:S01]  /*9cb0*/  LOP3.LUT R3, R3, 0x80000000, R2, 0xf8, !PT ;  /* 0x8000000003037812 */ /* 0x000fe200078ef802 */
[----:B------:R-:W-:Y:S06]  /*9cc0*/  BRA `(.L_x_115) ;  /* 0x0000000000047947 */ /* 0x000fec0003800000 */
.L_x_116:
[----:B------:R1:W2:Y:S02]  /*9cd0*/  MUFU.RCP R3, R2 ;  /* 0x0000000200037308 */ /* 0x0002a40000001000 */
.L_x_115:
[----:B------:R-:W-:Y:S05]  /*9ce0*/  BSYNC B2 ;  /* 0x0000000000027941 */ /* 0x000fea0003800000 */
.L_x_113:
[----:B--2---:R-:W-:Y:S02]  /*9cf0*/  IMAD.MOV.U32 R0, RZ, RZ, R3 ;  /* 0x000000ffff007224 */ /* 0x004fe400078e0003 */
[----:B-1----:R-:W-:Y:S02]  /*9d00*/  IMAD.MOV.U32 R2, RZ, RZ, R15 ;  /* 0x000000ffff027224 */ /* 0x002fe400078e000f */
[----:B------:R-:W-:-:S04]  /*9d10*/  IMAD.MOV.U32 R3, RZ, RZ, 0x0 ;  /* 0x00000000ff037424 */ /* 0x000fc800078e00ff */
[----:B------:R-:W-:Y:S05]  /*9d20*/  RET.REL.NODEC R2 `(_ZN7cutlass13device_kernelINS_4fmha6kernel28FmhaKernelTmaWarpSpecializedINS1_10collective30FmhaMainloopTmaWarpSpecializedINS_12float_e4m3_tEffN4cute5tupleIJNS7_1CILi128EEENS9_ILi64EEESB_EEENS8_IJiNS9_ILi1EEENS8_IJiiEEEEEESF_NS8_IJSD_iSE_EEENS4_12CausalFusionEJEEENS4_15FmhaFwdEpilogueIS6_fNS8_IJSB_SB_SB_EEEEENS2_23IndividualTileSchedulerEJEEEEEvNT_6ParamsE) ;  /* 0xffffff6002b47950 */ /* 0x000fea0003c3ffff */
.L_x_117:
[----:B------:R-:W-:-:S00]  /*9d30*/  BRA `(.L_x_117) ;  /* 0xfffffffc00fc7947 */ /* 0x000fc0000383ffff */
[----:B------:R-:W-:-:S00]  /*9d40*/  NOP ;  /* 0x0000000000007918 */ /* 0x000fc00000000000 */
        /* <DEDUP_REMOVED lines=11> */
.L_x_118:


//--------------------- .nv.global.init           --------------------------
	.section	.nv.global.init,"aw",@progbits
.nv.global.init:
	.type		$str$24,@object
	.size		$str$24,($str$25 - $str$24)
$str$24:
        /*0000*/ 	.byte	0x28, 0x61, 0x64, 0x64, 0x72, 0x65, 0x73, 0x73, 0x20, 0x26, 0x20, 0x6d, 0x61, 0x73, 0x6b, 0x29
        /*0010*/ 	.byte	0x20, 0x3d, 0x3d, 0x20, 0x30, 0x00
	.type		$str$25,@object
	.size		$str$25,(__unnamed_1 - $str$25)
$str$25:
        /*0016*/ 	.byte	0x2f, 0x74, 0x6d, 0x70, 0x2f, 0x63, 0x75, 0x74, 0x6c, 0x61, 0x73, 0x73, 0x5f, 0x73, 0x77, 0x65
        /*0026*/ 	.byte	0x65, 0x70, 0x5f, 0x73, 0x72, 0x63, 0x2f, 0x69, 0x6e, 0x63, 0x6c, 0x75, 0x64, 0x65, 0x2f, 0x63
        /*0036*/ 	.byte	0x75, 0x74, 0x65, 0x2f, 0x70, 0x6f, 0x69, 0x6e, 0x74, 0x65, 0x72, 0x5f, 0x66, 0x6c, 0x61, 0x67
        /*0046*/ 	.byte	0x67, 0x65, 0x64, 0x2e, 0x68, 0x70, 0x70, 0x00
	.type		__unnamed_1,@object
	.size		__unnamed_1,(.L_0 - __unnamed_1)
__unnamed_1:
        /*004e*/ 	.byte	0x61, 0x75, 0x74, 0x6f, 0x20, 0x63, 0x75, 0x74, 0x65, 0x3a, 0x3a, 0x61, 0x73, 0x5f, 0x70, 0x6f
        /* <DEDUP_REMOVED lines=27> */
        /*020e*/ 	.byte	0x43, 0x3c, 0x30, 0x3e, 0x3e, 0x3e, 0x3e, 0x3e, 0x5d, 0x00
.L_0:


//--------------------- .nv.shared._ZN7cutlass13device_kernelINS_4fmha6kernel28FmhaKernelTmaWarpSpecializedINS1_10collective30FmhaMainloopTmaWarpSpecializedINS_12float_e4m3_tEffN4cute5tupleIJNS7_1CILi128EEENS9_ILi64EEESB_EEENS8_IJiNS9_ILi1EEENS8_IJiiEEEEEESF_NS8_IJSD_iSE_EEENS4_12CausalFusionEJEEENS4_15FmhaFwdEpilogueIS6_fNS8_IJSB_SB_SB_EEEEENS2_23IndividualTileSchedulerEJEEEEEvNT_6ParamsE --------------------------
	.section	.nv.shared._ZN7cutlass13device_kernelINS_4fmha6kernel28FmhaKernelTmaWarpSpecializedINS1_10collective30FmhaMainloopTmaWarpSpecializedINS_12float_e4m3_tEffN4cute5tupleIJNS7_1CILi128EEENS9_ILi64EEESB_EEENS8_IJiNS9_ILi1EEENS8_IJiiEEEEEESF_NS8_IJSD_iSE_EEENS4_12CausalFusionEJEEENS4_15FmhaFwdEpilogueIS6_fNS8_IJSB_SB_SB_EEEEENS2_23IndividualTileSchedulerEJEEEEEvNT_6ParamsE,"aw",@nobits
	.sectionflags	@""
	.align	16
	.zero		1024


//--------------------- .nv.shared.reserved.0     --------------------------
	.section	.nv.shared.reserved.0,"aw",@nobits
	.weak		__nv_reservedSMEM_offset_0_alias
	.size		__nv_reservedSMEM_offset_0_alias, 0, 0
	.other		__nv_reservedSMEM_offset_0_alias,@"STO_CUDA_RESERVED_SHARED STV_DEFAULT"
__nv_reservedSMEM_offset_0_alias:
	.zero		0


//--------------------- .nv.global                --------------------------
	.section	.nv.global,"aw",@nobits
.nv.global:
	.type		_ZN39_INTERNAL_71900713_4_k_cu_f8d6bb41_29024cute1_E,@object
	.size		_ZN39_INTERNAL_71900713_4_k_cu_f8d6bb41_29024cute1_E,(_ZN39_INTERNAL_71900713_4_k_cu_f8d6bb41_29024cuda3std3__45__cpo6cbeginE - _ZN39_INTERNAL_71900713_4_k_cu_f8d6bb41_29024cute1_E)
_ZN39_INTERNAL_71900713_4_k_cu_f8d6bb41_29024cute1_E:
	.zero		1
	.type		_ZN39_INTERNAL_71900713_4_k_cu_f8d6bb41_29024cuda3std3__45__cpo6cbeginE,@object
	.size		_ZN39_INTERNAL_71900713_4_k_cu_f8d6bb41_29024cuda3std3__45__cpo6cbeginE,(_ZN39_INTERNAL_71900713_4_k_cu_f8d6bb41_29024cuda3std3__48in_placeE - _ZN39_INTERNAL_71900713_4_k_cu_f8d6bb41_29024cuda3std3__45__cpo6cbeginE)
_ZN39_INTERNAL_71900713_4_k_cu_f8d6bb41_29024cuda3std3__45__cpo6cbeginE:
	.zero		1
	.type		_ZN39_INTERNAL_71900713_4_k_cu_f8d6bb41_29024cuda3std3__48in_placeE,@object
	.size		_ZN39_INTERNAL_71900713_4_k_cu_f8d6bb41_29024cuda3std3__48in_placeE,(_ZN39_INTERNAL_71900713_4_k_cu_f8d6bb41_29024cuda3std6ranges3__45__cpo9iter_moveE - _ZN39_INTERNAL_71900713_4_k_cu_f8d6bb41_29024cuda3std3__48in_placeE)
_ZN39_INTERNAL_71900713_4_k_cu_f8d6bb41_29024cuda3std3__48in_placeE:
	.zero		1
	.type		_ZN39_INTERNAL_71900713_4_k_cu_f8d6bb41_29024cuda3std6ranges3__45__cpo9iter_moveE,@object
	.size		_ZN39_INTERNAL_71900713_4_k_cu_f8d6bb41_29024cuda3std6ranges3__45__cpo9iter_moveE,(_ZN39_INTERNAL_71900713_4_k_cu_f8d6bb41_29024cuda3std3__45__cpo5beginE - _ZN39_INTERNAL_71900713_4_k_cu_f8d6bb41_29024cuda3std6ranges3__45__cpo9iter_moveE)
_ZN39_INTERNAL_71900713_4_k_cu_f8d6bb41_29024cuda3std6ranges3__45__cpo9iter_moveE:
	.zero		1
	.type		_ZN39_INTERNAL_71900713_4_k_cu_f8d6bb41_29024cuda3std3__45__cpo5beginE,@object
	.size		_ZN39_INTERNAL_71900713_4_k_cu_f8d6bb41_29024cuda3std3__45__cpo5beginE,(_ZN39_INTERNAL_71900713_4_k_cu_f8d6bb41_29024cuda3std3__441_GLOBAL__N__71900713_4_k_cu_f8d6bb41_29026ignoreE - _ZN39_INTERNAL_71900713_4_k_cu_f8d6bb41_29024cuda3std3__45__cpo5beginE)
_ZN39_INTERNAL_71900713_4_k_cu_f8d6bb41_29024cuda3std3__45__cpo5beginE:
	.zero		1
	.type		_ZN39_INTERNAL_71900713_4_k_cu_f8d6bb41_29024cuda3std3__441_GLOBAL__N__71900713_4_k_cu_f8d6bb41_29026ignoreE,@object
	.size		_ZN39_INTERNAL_71900713_4_k_cu_f8d6bb41_29024cuda3std3__441_GLOBAL__N__71900713_4_k_cu_f8d6bb41_29026ignoreE,(_ZN39_INTERNAL_71900713_4_k_cu_f8d6bb41_29024cute7productE - _ZN39_INTERNAL_71900713_4_k_cu_f8d6bb41_29024cuda3std3__441_GLOBAL__N__71900713_4_k_cu_f8d6bb41_29026ignoreE)
_ZN39_INTERNAL_71900713_4_k_cu_f8d6bb41_29024cuda3std3__441_GLOBAL__N__71900713_4_k_cu_f8d6bb41_29026ignoreE:
	.zero		1
	.type		_ZN39_INTERNAL_71900713_4_k_cu_f8d6bb41_29024cute7productE,@object
	.size		_ZN39_INTERNAL_71900713_4_k_cu_f8d6bb41_29024cute7productE,(_ZN39_INTERNAL_71900713_4_k_cu_f8d6bb41_29024cuda3std3__45__cpo3endE - _ZN39_INTERNAL_71900713_4_k_cu_f8d6bb41_29024cute7productE)
_ZN39_INTERNAL_71900713_4_k_cu_f8d6bb41_29024cute7productE:
	.zero		1
	.type		_ZN39_INTERNAL_71900713_4_k_cu_f8d6bb41_29024cuda3std3__45__cpo3endE,@object
	.size		_ZN39_INTERNAL_71900713_4_k_cu_f8d6bb41_29024cuda3std3__45__cpo3endE,(_ZN39_INTERNAL_71900713_4_k_cu_f8d6bb41_29024cuda3std3__419piecewise_constructE - _ZN39_INTERNAL_71900713_4_k_cu_f8d6bb41_29024cuda3std3__45__cpo3endE)
_ZN39_INTERNAL_71900713_4_k_cu_f8d6bb41_29024cuda3std3__45__cpo3endE:
	.zero		1
	.type		_ZN39_INTERNAL_71900713_4_k_cu_f8d6bb41_29024cuda3std3__419piecewise_constructE,@object
	.size		_ZN39_INTERNAL_71900713_4_k_cu_f8d6bb41_29024cuda3std3__419piecewise_constructE,(_ZN39_INTERNAL_71900713_4_k_cu_f8d6bb41_29024cuda3std3__45__cpo4cendE - _ZN39_INTERNAL_71900713_4_k_cu_f8d6bb41_29024cuda3std3__419piecewise_constructE)
_ZN39_INTERNAL_71900713_4_k_cu_f8d6bb41_29024cuda3std3__419piecewise_constructE:
	.zero		1
	.type		_ZN39_INTERNAL_71900713_4_k_cu_f8d6bb41_29024cuda3std3__45__cpo4cendE,@object
	.size		_ZN39_INTERNAL_71900713_4_k_cu_f8d6bb41_29024cuda3std3__45__cpo4cendE,(_ZN39_INTERNAL_71900713_4_k_cu_f8d6bb41_29024cuda3std6ranges3__45__cpo4swapE - _ZN39_INTERNAL_71900713_4_k_cu_f8d6bb41_29024cuda3std3__45__cpo4cendE)
_ZN39_INTERNAL_71900713_4_k_cu_f8d6bb41_29024cuda3std3__45__cpo4cendE:
	.zero		1
	.type		_ZN39_INTERNAL_71900713_4_k_cu_f8d6bb41_29024cuda3std6ranges3__45__cpo4swapE,@object
	.size		_ZN39_INTERNAL_71900713_4_k_cu_f8d6bb41_29024cuda3std6ranges3__45__cpo4swapE,(.L_8 - _ZN39_INTERNAL_71900713_4_k_cu_f8d6bb41_29024cuda3std6ranges3__45__cpo4swapE)
_ZN39_INTERNAL_71900713_4_k_cu_f8d6bb41_29024cuda3std6ranges3__45__cpo4swapE:
	.zero		1
.L_8:


//--------------------- .nv.constant0._ZN7cutlass13device_kernelINS_4fmha6kernel28FmhaKernelTmaWarpSpecializedINS1_10collective30FmhaMainloopTmaWarpSpecializedINS_12float_e4m3_tEffN4cute5tupleIJNS7_1CILi128EEENS9_ILi64EEESB_EEENS8_IJiNS9_ILi1EEENS8_IJiiEEEEEESF_NS8_IJSD_iSE_EEENS4_12CausalFusionEJEEENS4_15FmhaFwdEpilogueIS6_fNS8_IJSB_SB_SB_EEEEENS2_23IndividualTileSchedulerEJEEEEEvNT_6ParamsE --------------------------
	.section	.nv.constant0._ZN7cutlass13device_kernelINS_4fmha6kernel28FmhaKernelTmaWarpSpecializedINS1_10collective30FmhaMainloopTmaWarpSpecializedINS_12float_e4m3_tEffN4cute5tupleIJNS7_1CILi128EEENS9_ILi64EEESB_EEENS8_IJiNS9_ILi1EEENS8_IJiiEEEEEESF_NS8_IJSD_iSE_EEENS4_12CausalFusionEJEEENS4_15FmhaFwdEpilogueIS6_fNS8_IJSB_SB_SB_EEEEENS2_23IndividualTileSchedulerEJEEEEEvNT_6ParamsE,"a",@progbits
	.sectionflags	@""
	.align	4
.nv.constant0._ZN7cutlass13device_kernelINS_4fmha6kernel28FmhaKernelTmaWarpSpecializedINS1_10collective30FmhaMainloopTmaWarpSpecializedINS_12float_e4m3_tEffN4cute5tupleIJNS7_1CILi128EEENS9_ILi64EEESB_EEENS8_IJiNS9_ILi1EEENS8_IJiiEEEEEESF_NS8_IJSD_iSE_EEENS4_12CausalFusionEJEEENS4_15FmhaFwdEpilogueIS6_fNS8_IJSB_SB_SB_EEEEENS2_23IndividualTileSchedulerEJEEEEEvNT_6ParamsE:
	.zero		2688


//--------------------- SYMBOLS --------------------------

	.type		.nv.reservedSmem.offset0,@object
	.size		.nv.reservedSmem.offset0,0x4
	.type		__assertfail,@function
